//
// Generated by NVIDIA NVVM Compiler
//
// Compiler Build ID: CL-36424714
// Cuda compilation tools, release 13.0, V13.0.88
// Based on NVVM 20.0.0
//

.version 9.0
.target sm_100
.address_size 64

	// .globl	_Z7bitMaskPiS_S_S_S_S_
.extern .func  (.param .b32 func_retval0) vprintf
(
	.param .b64 vprintf_param_0,
	.param .b64 vprintf_param_1
)
;
.global .align 1 .b8 $str[4] = {37, 100, 10};

.visible .entry _Z7bitMaskPiS_S_S_S_S_(
	.param .u64 .ptr .align 1 _Z7bitMaskPiS_S_S_S_S__param_0,
	.param .u64 .ptr .align 1 _Z7bitMaskPiS_S_S_S_S__param_1,
	.param .u64 .ptr .align 1 _Z7bitMaskPiS_S_S_S_S__param_2,
	.param .u64 .ptr .align 1 _Z7bitMaskPiS_S_S_S_S__param_3,
	.param .u64 .ptr .align 1 _Z7bitMaskPiS_S_S_S_S__param_4,
	.param .u64 .ptr .align 1 _Z7bitMaskPiS_S_S_S_S__param_5
)
{
	.reg .pred 	%p<4>;
	.reg .b32 	%r<20>;
	.reg .b64 	%rd<18>;

	ld.param.u64 	%rd3, [_Z7bitMaskPiS_S_S_S_S__param_0];
	ld.param.u64 	%rd7, [_Z7bitMaskPiS_S_S_S_S__param_1];
	ld.param.u64 	%rd8, [_Z7bitMaskPiS_S_S_S_S__param_2];
	ld.param.u64 	%rd4, [_Z7bitMaskPiS_S_S_S_S__param_3];
	ld.param.u64 	%rd5, [_Z7bitMaskPiS_S_S_S_S__param_4];
	ld.param.u64 	%rd6, [_Z7bitMaskPiS_S_S_S_S__param_5];
	cvta.to.global.u64 	%rd1, %rd8;
	cvta.to.global.u64 	%rd2, %rd7;
	mov.u32 	%r5, %tid.x;
	mov.u32 	%r6, %ctaid.x;
	shl.b32 	%r7, %r6, 5;
	add.s32 	%r1, %r7, %r5;
	ld.global.u32 	%r19, [%rd2];
	setp.ge.s32 	%p1, %r1, %r19;
	@%p1 bra 	$L__BB0_2;
	cvta.to.global.u64 	%rd9, %rd3;
	cvta.to.global.u64 	%rd10, %rd5;
	cvta.to.global.u64 	%rd11, %rd6;
	mul.wide.s32 	%rd12, %r1, 4;
	add.s64 	%rd13, %rd9, %rd12;
	ld.global.u32 	%r8, [%rd13];
	ld.global.u32 	%r9, [%rd10];
	shr.s32 	%r10, %r8, %r9;
	shr.u32 	%r11, %r8, 31;
	add.s32 	%r12, %r10, %r11;
	and.b32  	%r13, %r12, -2;
	sub.s32 	%r14, %r10, %r13;
	ld.global.u32 	%r15, [%rd11];
	setp.eq.s32 	%p2, %r14, %r15;
	selp.u32 	%r16, 1, 0, %p2;
	add.s64 	%rd14, %rd1, %rd12;
	st.global.u32 	[%rd14], %r16;
	ld.global.u32 	%r19, [%rd2];
$L__BB0_2:
	add.s32 	%r17, %r19, -1;
	setp.ne.s32 	%p3, %r1, %r17;
	@%p3 bra 	$L__BB0_4;
	mul.wide.s32 	%rd15, %r1, 4;
	add.s64 	%rd16, %rd1, %rd15;
	ld.global.u32 	%r18, [%rd16];
	cvta.to.global.u64 	%rd17, %rd4;
	st.global.u32 	[%rd17], %r18;
$L__BB0_4:
	ret;

}
	// .globl	_Z6exToInPiS_S_S_
.visible .entry _Z6exToInPiS_S_S_(
	.param .u64 .ptr .align 1 _Z6exToInPiS_S_S__param_0,
	.param .u64 .ptr .align 1 _Z6exToInPiS_S_S__param_1,
	.param .u64 .ptr .align 1 _Z6exToInPiS_S_S__param_2,
	.param .u64 .ptr .align 1 _Z6exToInPiS_S_S__param_3
)
{
	.reg .pred 	%p<5>;
	.reg .b32 	%r<17>;
	.reg .b64 	%rd<16>;

	ld.param.u64 	%rd5, [_Z6exToInPiS_S_S__param_0];
	ld.param.u64 	%rd6, [_Z6exToInPiS_S_S__param_1];
	ld.param.u64 	%rd7, [_Z6exToInPiS_S_S__param_2];
	ld.param.u64 	%rd4, [_Z6exToInPiS_S_S__param_3];
	cvta.to.global.u64 	%rd1, %rd6;
	cvta.to.global.u64 	%rd2, %rd5;
	cvta.to.global.u64 	%rd3, %rd7;
	mov.u32 	%r5, %tid.x;
	mov.u32 	%r6, %ctaid.x;
	shl.b32 	%r7, %r6, 5;
	add.s32 	%r8, %r7, %r5;
	setp.lt.s32 	%p1, %r8, 1;
	ld.global.u32 	%r16, [%rd3];
	setp.ge.s32 	%p2, %r8, %r16;
	or.pred  	%p3, %p1, %p2;
	@%p3 bra 	$L__BB1_2;
	mul.wide.u32 	%rd8, %r8, 4;
	add.s64 	%rd9, %rd2, %rd8;
	ld.global.u32 	%r10, [%rd9];
	add.s32 	%r11, %r8, -1;
	mul.wide.u32 	%rd10, %r11, 4;
	add.s64 	%rd11, %rd1, %rd10;
	st.global.u32 	[%rd11], %r10;
	ld.global.u32 	%r16, [%rd3];
$L__BB1_2:
	add.s32 	%r12, %r16, -1;
	setp.ne.s32 	%p4, %r8, %r12;
	@%p4 bra 	$L__BB1_4;
	cvta.to.global.u64 	%rd12, %rd4;
	mul.wide.s32 	%rd13, %r8, 4;
	add.s64 	%rd14, %rd2, %rd13;
	ld.global.u32 	%r13, [%rd14];
	ld.global.u32 	%r14, [%rd12];
	add.s32 	%r15, %r14, %r13;
	add.s64 	%rd15, %rd1, %rd13;
	st.global.u32 	[%rd15], %r15;
	st.global.u32 	[%rd12], %r15;
$L__BB1_4:
	ret;

}
	// .globl	_Z7upSweepPiS_S_i
.visible .entry _Z7upSweepPiS_S_i(
	.param .u64 .ptr .align 1 _Z7upSweepPiS_S_i_param_0,
	.param .u64 .ptr .align 1 _Z7upSweepPiS_S_i_param_1,
	.param .u64 .ptr .align 1 _Z7upSweepPiS_S_i_param_2,
	.param .u32 _Z7upSweepPiS_S_i_param_3
)
{
	.reg .pred 	%p<6>;
	.reg .b32 	%r<15>;
	.reg .b64 	%rd<11>;

	ld.param.u64 	%rd1, [_Z7upSweepPiS_S_i_param_0];
	ld.param.u64 	%rd2, [_Z7upSweepPiS_S_i_param_1];
	ld.param.u64 	%rd3, [_Z7upSweepPiS_S_i_param_2];
	ld.param.u32 	%r2, [_Z7upSweepPiS_S_i_param_3];
	cvta.to.global.u64 	%rd4, %rd3;
	mov.u32 	%r3, %tid.x;
	mov.u32 	%r4, %ctaid.x;
	shl.b32 	%r5, %r4, 5;
	add.s32 	%r1, %r5, %r3;
	ld.global.u32 	%r6, [%rd4];
	setp.gt.s32 	%p1, %r1, %r6;
	@%p1 bra 	$L__BB2_4;
	add.s32 	%r7, %r1, 1;
	shl.b32 	%r8, %r2, 1;
	rem.s32 	%r9, %r7, %r8;
	setp.ne.s32 	%p2, %r9, 0;
	setp.eq.s32 	%p3, %r1, 0;
	or.pred  	%p4, %p3, %p2;
	@%p4 bra 	$L__BB2_4;
	cvta.to.global.u64 	%rd5, %rd2;
	ld.global.u32 	%r10, [%rd5];
	setp.le.s32 	%p5, %r10, %r1;
	@%p5 bra 	$L__BB2_4;
	cvta.to.global.u64 	%rd6, %rd1;
	mul.wide.s32 	%rd7, %r1, 4;
	add.s64 	%rd8, %rd6, %rd7;
	ld.global.u32 	%r11, [%rd8];
	sub.s32 	%r12, %r1, %r2;
	mul.wide.s32 	%rd9, %r12, 4;
	add.s64 	%rd10, %rd6, %rd9;
	ld.global.u32 	%r13, [%rd10];
	add.s32 	%r14, %r13, %r11;
	st.global.u32 	[%rd8], %r14;
$L__BB2_4:
	ret;

}
	// .globl	_Z9downSweepPiS_S_i
.visible .entry _Z9downSweepPiS_S_i(
	.param .u64 .ptr .align 1 _Z9downSweepPiS_S_i_param_0,
	.param .u64 .ptr .align 1 _Z9downSweepPiS_S_i_param_1,
	.param .u64 .ptr .align 1 _Z9downSweepPiS_S_i_param_2,
	.param .u32 _Z9downSweepPiS_S_i_param_3
)
{
	.reg .pred 	%p<6>;
	.reg .b32 	%r<16>;
	.reg .b64 	%rd<11>;

	ld.param.u64 	%rd3, [_Z9downSweepPiS_S_i_param_0];
	ld.param.u64 	%rd4, [_Z9downSweepPiS_S_i_param_1];
	ld.param.u32 	%r3, [_Z9downSweepPiS_S_i_param_3];
	cvta.to.global.u64 	%rd1, %rd3;
	cvta.to.global.u64 	%rd2, %rd4;
	mov.u32 	%r4, %tid.x;
	mov.u32 	%r5, %ctaid.x;
	shl.b32 	%r6, %r5, 5;
	add.s32 	%r1, %r6, %r4;
	shl.b32 	%r2, %r3, 1;
	ld.global.u32 	%r7, [%rd2];
	setp.ne.s32 	%p1, %r2, %r7;
	@%p1 bra 	$L__BB3_2;
	mul.wide.s32 	%rd5, %r2, 4;
	add.s64 	%rd6, %rd1, %rd5;
	mov.b32 	%r8, 0;
	st.global.u32 	[%rd6+-4], %r8;
$L__BB3_2:
	add.s32 	%r9, %r1, 1;
	rem.s32 	%r10, %r9, %r2;
	setp.ne.s32 	%p2, %r10, 0;
	setp.eq.s32 	%p3, %r1, 0;
	or.pred  	%p4, %p3, %p2;
	@%p4 bra 	$L__BB3_5;
	ld.global.u32 	%r11, [%rd2];
	setp.le.s32 	%p5, %r11, %r1;
	@%p5 bra 	$L__BB3_5;
	sub.s32 	%r12, %r1, %r3;
	mul.wide.s32 	%rd7, %r12, 4;
	add.s64 	%rd8, %rd1, %rd7;
	ld.global.u32 	%r13, [%rd8];
	mul.wide.s32 	%rd9, %r3, 4;
	add.s64 	%rd10, %rd8, %rd9;
	ld.global.u32 	%r14, [%rd10];
	st.global.u32 	[%rd8], %r14;
	add.s32 	%r15, %r14, %r13;
	st.global.u32 	[%rd10], %r15;
$L__BB3_5:
	ret;

}
	// .globl	_Z8printArrPiS_
.visible .entry _Z8printArrPiS_(
	.param .u64 .ptr .align 1 _Z8printArrPiS__param_0,
	.param .u64 .ptr .align 1 _Z8printArrPiS__param_1
)
{
	.local .align 8 .b8 	__local_depot4[8];
	.reg .b64 	%SP;
	.reg .b64 	%SPL;
	.reg .pred 	%p<3>;
	.reg .b32 	%r<10>;
	.reg .b64 	%rd<12>;

	mov.u64 	%SPL, __local_depot4;
	cvta.local.u64 	%SP, %SPL;
	ld.param.u64 	%rd4, [_Z8printArrPiS__param_0];
	ld.param.u64 	%rd5, [_Z8printArrPiS__param_1];
	cvta.to.global.u64 	%rd1, %rd5;
	ld.global.u32 	%r3, [%rd1];
	setp.lt.s32 	%p1, %r3, 1;
	@%p1 bra 	$L__BB4_3;
	add.u64 	%rd6, %SP, 0;
	add.u64 	%rd2, %SPL, 0;
	cvta.to.global.u64 	%rd3, %rd4;
	mov.b32 	%r9, 0;
	mov.u64 	%rd9, $str;
$L__BB4_2:
	mul.wide.u32 	%rd7, %r9, 4;
	add.s64 	%rd8, %rd3, %rd7;
	ld.global.u32 	%r5, [%rd8];
	st.local.u32 	[%rd2], %r5;
	cvta.global.u64 	%rd10, %rd9;
	{ // callseq 0, 0
	.param .b64 param0;
	st.param.b64 	[param0], %rd10;
	.param .b64 param1;
	st.param.b64 	[param1], %rd6;
	.param .b32 retval0;
	call.uni (retval0), 
	vprintf, 
	(
	param0, 
	param1
	);
	ld.param.b32 	%r6, [retval0];
	} // callseq 0
	add.s32 	%r9, %r9, 1;
	ld.global.u32 	%r8, [%rd1];
	setp.lt.s32 	%p2, %r9, %r8;
	@%p2 bra 	$L__BB4_2;
$L__BB4_3:
	ret;

}
	// .globl	_Z9copyOddsPPiS_S_S_
.visible .entry _Z9copyOddsPPiS_S_S_(
	.param .u64 .ptr .align 1 _Z9copyOddsPPiS_S_S__param_0,
	.param .u64 .ptr .align 1 _Z9copyOddsPPiS_S_S__param_1,
	.param .u64 .ptr .align 1 _Z9copyOddsPPiS_S_S__param_2,
	.param .u64 .ptr .align 1 _Z9copyOddsPPiS_S_S__param_3
)
{
	.reg .pred 	%p<4>;
	.reg .b32 	%r<11>;
	.reg .b64 	%rd<15>;

	ld.param.u64 	%rd5, [_Z9copyOddsPPiS_S_S__param_0];
	ld.param.u64 	%rd3, [_Z9copyOddsPPiS_S_S__param_1];
	ld.param.u64 	%rd4, [_Z9copyOddsPPiS_S_S__param_2];
	ld.param.u64 	%rd6, [_Z9copyOddsPPiS_S_S__param_3];
	cvta.to.global.u64 	%rd1, %rd6;
	cvta.to.global.u64 	%rd2, %rd5;
	mov.u32 	%r1, %ctaid.x;
	mov.u32 	%r2, %tid.x;
	or.b32  	%r6, %r1, %r2;
	setp.ne.s32 	%p1, %r6, 0;
	@%p1 bra 	$L__BB5_2;
	ld.global.u32 	%r10, [%rd2];
	st.global.u32 	[%rd1], %r10;
	bra.uni 	$L__BB5_5;
$L__BB5_2:
	cvta.to.global.u64 	%rd7, %rd4;
	add.s32 	%r3, %r1, %r2;
	ld.global.u32 	%r7, [%rd7];
	setp.ge.u32 	%p2, %r3, %r7;
	@%p2 bra 	$L__BB5_5;
	mad.lo.s32 	%r4, %r1, 31, %r3;
	cvta.to.global.u64 	%rd8, %rd3;
	mul.wide.s32 	%rd9, %r4, 4;
	add.s64 	%rd10, %rd8, %rd9;
	ld.global.u32 	%r8, [%rd10];
	ld.global.u32 	%r5, [%rd10+-4];
	setp.eq.s32 	%p3, %r8, %r5;
	@%p3 bra 	$L__BB5_5;
	add.s64 	%rd12, %rd2, %rd9;
	ld.global.u32 	%r9, [%rd12];
	mul.wide.s32 	%rd13, %r5, 4;
	add.s64 	%rd14, %rd1, %rd13;
	st.global.u32 	[%rd14], %r9;
$L__BB5_5:
	ret;

}
	// .globl	_Z7copyArrPiS_S_S_S_
.visible .entry _Z7copyArrPiS_S_S_S_(
	.param .u64 .ptr .align 1 _Z7copyArrPiS_S_S_S__param_0,
	.param .u64 .ptr .align 1 _Z7copyArrPiS_S_S_S__param_1,
	.param .u64 .ptr .align 1 _Z7copyArrPiS_S_S_S__param_2,
	.param .u64 .ptr .align 1 _Z7copyArrPiS_S_S_S__param_3,
	.param .u64 .ptr .align 1 _Z7copyArrPiS_S_S_S__param_4
)
{
	.reg .pred 	%p<3>;
	.reg .b32 	%r<11>;
	.reg .b64 	%rd<18>;

	ld.param.u64 	%rd4, [_Z7copyArrPiS_S_S_S__param_0];
	ld.param.u64 	%rd2, [_Z7copyArrPiS_S_S_S__param_1];
	ld.param.u64 	%rd3, [_Z7copyArrPiS_S_S_S__param_2];
	ld.param.u64 	%rd5, [_Z7copyArrPiS_S_S_S__param_3];
	ld.param.u64 	%rd6, [_Z7copyArrPiS_S_S_S__param_4];
	cvta.to.global.u64 	%rd1, %rd4;
	cvta.to.global.u64 	%rd7, %rd6;
	cvta.to.global.u64 	%rd8, %rd5;
	mov.u32 	%r3, %tid.x;
	mov.u32 	%r4, %ctaid.x;
	shl.b32 	%r5, %r4, 5;
	add.s32 	%r1, %r5, %r3;
	ld.global.u32 	%r2, [%rd8];
	ld.global.u32 	%r6, [%rd7];
	add.s32 	%r7, %r6, %r2;
	setp.ge.s32 	%p1, %r1, %r7;
	@%p1 bra 	$L__BB6_4;
	setp.ge.s32 	%p2, %r1, %r2;
	@%p2 bra 	$L__BB6_3;
	cvta.to.global.u64 	%rd14, %rd2;
	mul.wide.s32 	%rd15, %r1, 4;
	add.s64 	%rd16, %rd14, %rd15;
	ld.global.u32 	%r10, [%rd16];
	add.s64 	%rd17, %rd1, %rd15;
	st.global.u32 	[%rd17], %r10;
	bra.uni 	$L__BB6_4;
$L__BB6_3:
	sub.s32 	%r8, %r1, %r2;
	cvta.to.global.u64 	%rd9, %rd3;
	mul.wide.s32 	%rd10, %r8, 4;
	add.s64 	%rd11, %rd9, %rd10;
	ld.global.u32 	%r9, [%rd11];
	mul.wide.s32 	%rd12, %r1, 4;
	add.s64 	%rd13, %rd1, %rd12;
	st.global.u32 	[%rd13], %r9;
$L__BB6_4:
	ret;

}


// ===== COMPILED SASS (sm_100) =====

	.target	sm_100

	.elftype	@"ET_EXEC"


//--------------------- .note.nv.tkinfo           --------------------------
	.section	.note.nv.tkinfo,"",@"SHT_NOTE"
	.sectionflags	@"SHF_NOTE_NV_TKINFO"
	.tkinfo
        /*0018*/ 	.word	0x00000002
        /*0030*/ 	.string	""
        /*0030*/ 	.string	"ptxas"
        /*0030*/ 	.string	"Cuda compilation tools, release 13.0, V13.0.88"
        /*0030*/ 	.string	"Build cuda_13.0.r13.0/compiler.36424714_0"
        /*0030*/ 	.string	"-arch sm_100 -m 64 "



//--------------------- .note.nv.cuinfo           --------------------------
	.section	.note.nv.cuinfo,"",@"SHT_NOTE"
	.sectionflags	@"SHF_NOTE_NV_CUINFO"
        /*0018*/ 	.short	0x0002
        /*001a*/ 	.short	0x0064
        /*001c*/ 	.short	0x0082
	.zero		2


//--------------------- .nv.info                  --------------------------
	.section	.nv.info,"",@"SHT_CUDA_INFO"
	.align	4


	//----- nvinfo : EIATTR_REGCOUNT
	.align		4
        /*0000*/ 	.byte	0x04, 0x2f
        /*0002*/ 	.short	(.L_2 - .L_1)
	.align		4
.L_1:
        /*0004*/ 	.word	index@(_Z7bitMaskPiS_S_S_S_S_)
        /*0008*/ 	.word	0x00000012


	//----- nvinfo : EIATTR_FRAME_SIZE
	.align		4
.L_2:
        /*000c*/ 	.byte	0x04, 0x11
        /*000e*/ 	.short	(.L_4 - .L_3)
	.align		4
.L_3:
        /*0010*/ 	.word	index@(_Z7bitMaskPiS_S_S_S_S_)
        /*0014*/ 	.word	0x00000000


	//----- nvinfo : EIATTR_REGCOUNT
	.align		4
.L_4:
        /*0018*/ 	.byte	0x04, 0x2f
        /*001a*/ 	.short	(.L_6 - .L_5)
	.align		4
.L_5:
        /*001c*/ 	.word	index@(_Z6exToInPiS_S_S_)
        /*0020*/ 	.word	0x0000000e


	//----- nvinfo : EIATTR_FRAME_SIZE
	.align		4
.L_6:
        /*0024*/ 	.byte	0x04, 0x11
        /*0026*/ 	.short	(.L_8 - .L_7)
	.align		4
.L_7:
        /*0028*/ 	.word	index@(_Z6exToInPiS_S_S_)
        /*002c*/ 	.word	0x00000000


	//----- nvinfo : EIATTR_REGCOUNT
	.align		4
.L_8:
        /*0030*/ 	.byte	0x04, 0x2f
        /*0032*/ 	.short	(.L_10 - .L_9)
	.align		4
.L_9:
        /*0034*/ 	.word	index@(_Z7upSweepPiS_S_i)
        /*0038*/ 	.word	0x0000000e


	//----- nvinfo : EIATTR_FRAME_SIZE
	.align		4
.L_10:
        /*003c*/ 	.byte	0x04, 0x11
        /*003e*/ 	.short	(.L_12 - .L_11)
	.align		4
.L_11:
        /*0040*/ 	.word	index@(_Z7upSweepPiS_S_i)
        /*0044*/ 	.word	0x00000000


	//----- nvinfo : EIATTR_REGCOUNT
	.align		4
.L_12:
        /*0048*/ 	.byte	0x04, 0x2f
        /*004a*/ 	.short	(.L_14 - .L_13)
	.align		4
.L_13:
        /*004c*/ 	.word	index@(_Z9downSweepPiS_S_i)
        /*0050*/ 	.word	0x00000010


	//----- nvinfo : EIATTR_FRAME_SIZE
	.align		4
.L_14:
        /*0054*/ 	.byte	0x04, 0x11
        /*0056*/ 	.short	(.L_16 - .L_15)
	.align		4
.L_15:
        /*0058*/ 	.word	index@(_Z9downSweepPiS_S_i)
        /*005c*/ 	.word	0x00000000


	//----- nvinfo : EIATTR_REGCOUNT
	.align		4
.L_16:
        /*0060*/ 	.byte	0x04, 0x2f
        /*0062*/ 	.short	(.L_18 - .L_17)
	.align		4
.L_17:
        /*0064*/ 	.word	index@(_Z8printArrPiS_)
        /*0068*/ 	.word	0x00000018


	//----- nvinfo : EIATTR_FRAME_SIZE
	.align		4
.L_18:
        /*006c*/ 	.byte	0x04, 0x11
        /*006e*/ 	.short	(.L_20 - .L_19)
	.align		4
.L_19:
        /*0070*/ 	.word	index@(_Z8printArrPiS_)
        /*0074*/ 	.word	0x00000008


	//----- nvinfo : EIATTR_REGCOUNT
	.align		4
.L_20:
        /*0078*/ 	.byte	0x04, 0x2f
        /*007a*/ 	.short	(.L_22 - .L_21)
	.align		4
.L_21:
        /*007c*/ 	.word	index@(_Z9copyOddsPPiS_S_S_)
        /*0080*/ 	.word	0x0000000a


	//----- nvinfo : EIATTR_FRAME_SIZE
	.align		4
.L_22:
        /*0084*/ 	.byte	0x04, 0x11
        /*0086*/ 	.short	(.L_24 - .L_23)
	.align		4
.L_23:
        /*0088*/ 	.word	index@(_Z9copyOddsPPiS_S_S_)
        /*008c*/ 	.word	0x00000000


	//----- nvinfo : EIATTR_REGCOUNT
	.align		4
.L_24:
        /*0090*/ 	.byte	0x04, 0x2f
        /*0092*/ 	.short	(.L_26 - .L_25)
	.align		4
.L_25:
        /*0094*/ 	.word	index@(_Z7copyArrPiS_S_S_S_)
        /*0098*/ 	.word	0x0000000a


	//----- nvinfo : EIATTR_FRAME_SIZE
	.align		4
.L_26:
        /*009c*/ 	.byte	0x04, 0x11
        /*009e*/ 	.short	(.L_28 - .L_27)
	.align		4
.L_27:
        /*00a0*/ 	.word	index@(_Z7copyArrPiS_S_S_S_)
        /*00a4*/ 	.word	0x00000000


	//----- nvinfo : EIATTR_MIN_STACK_SIZE
	.align		4
.L_28:
        /*00a8*/ 	.byte	0x04, 0x12
        /*00aa*/ 	.short	(.L_30 - .L_29)
	.align		4
.L_29:
        /*00ac*/ 	.word	index@(_Z7copyArrPiS_S_S_S_)
        /*00b0*/ 	.word	0x00000000


	//----- nvinfo : EIATTR_MIN_STACK_SIZE
	.align		4
.L_30:
        /*00b4*/ 	.byte	0x04, 0x12
        /*00b6*/ 	.short	(.L_32 - .L_31)
	.align		4
.L_31:
        /*00b8*/ 	.word	index@(_Z9copyOddsPPiS_S_S_)
        /*00bc*/ 	.word	0x00000000


	//----- nvinfo : EIATTR_MIN_STACK_SIZE
	.align		4
.L_32:
        /*00c0*/ 	.byte	0x04, 0x12
        /*00c2*/ 	.short	(.L_34 - .L_33)
	.align		4
.L_33:
        /*00c4*/ 	.word	index@(_Z8printArrPiS_)
        /*00c8*/ 	.word	0x00000008


	//----- nvinfo : EIATTR_MIN_STACK_SIZE
	.align		4
.L_34:
        /*00cc*/ 	.byte	0x04, 0x12
        /*00ce*/ 	.short	(.L_36 - .L_35)
	.align		4
.L_35:
        /*00d0*/ 	.word	index@(_Z9downSweepPiS_S_i)
        /*00d4*/ 	.word	0x00000000


	//----- nvinfo : EIATTR_MIN_STACK_SIZE
	.align		4
.L_36:
        /*00d8*/ 	.byte	0x04, 0x12
        /*00da*/ 	.short	(.L_38 - .L_37)
	.align		4
.L_37:
        /*00dc*/ 	.word	index@(_Z7upSweepPiS_S_i)
        /*00e0*/ 	.word	0x00000000


	//----- nvinfo : EIATTR_MIN_STACK_SIZE
	.align		4
.L_38:
        /*00e4*/ 	.byte	0x04, 0x12
        /*00e6*/ 	.short	(.L_40 - .L_39)
	.align		4
.L_39:
        /*00e8*/ 	.word	index@(_Z6exToInPiS_S_S_)
        /*00ec*/ 	.word	0x00000000


	//----- nvinfo : EIATTR_MIN_STACK_SIZE
	.align		4
.L_40:
        /*00f0*/ 	.byte	0x04, 0x12
        /*00f2*/ 	.short	(.L_42 - .L_41)
	.align		4
.L_41:
        /*00f4*/ 	.word	index@(_Z7bitMaskPiS_S_S_S_S_)
        /*00f8*/ 	.word	0x00000000
.L_42:


//--------------------- .nv.compat                --------------------------
	.section	.nv.compat,"",@"SHT_CUDA_COMPAT_INFO"
	.align	4
        /*0000*/ 	.byte	0x02, 0x09, 0x00, 0x00, 0x02, 0x02, 0x01, 0x00, 0x02, 0x05, 0x05, 0x00, 0x03, 0x07, 0x01, 0x01
        /*0010*/ 	.byte	0x02, 0x03, 0x00, 0x00, 0x02, 0x06, 0x01, 0x00, 0x04, 0x0b, 0x08, 0x00, 0x09, 0x00, 0x00, 0x00
        /*0020*/ 	.byte	0x00, 0x00, 0x00, 0x00


//--------------------- .nv.info._Z7copyArrPiS_S_S_S_ --------------------------
	.section	.nv.info._Z7copyArrPiS_S_S_S_,"",@"SHT_CUDA_INFO"
	.sectionflags	@""
	.align	4


	//----- nvinfo : EIATTR_CUDA_API_VERSION
	.align		4
        /*0000*/ 	.byte	0x04, 0x37
        /*0002*/ 	.short	(.L_44 - .L_43)
.L_43:
        /*0004*/ 	.word	0x00000082


	//----- nvinfo : EIATTR_KPARAM_INFO
	.align		4
.L_44:
        /*0008*/ 	.byte	0x04, 0x17
        /*000a*/ 	.short	(.L_46 - .L_45)
.L_45:
        /*000c*/ 	.word	0x00000000
        /*0010*/ 	.short	0x0004
        /*0012*/ 	.short	0x0020
        /*0014*/ 	.byte	0x00, 0xf5, 0x21, 0x00


	//----- nvinfo : EIATTR_KPARAM_INFO
	.align		4
.L_46:
        /*0018*/ 	.byte	0x04, 0x17
        /*001a*/ 	.short	(.L_48 - .L_47)
.L_47:
        /*001c*/ 	.word	0x00000000
        /*0020*/ 	.short	0x0003
        /*0022*/ 	.short	0x0018
        /*0024*/ 	.byte	0x00, 0xf5, 0x21, 0x00


	//----- nvinfo : EIATTR_KPARAM_INFO
	.align		4
.L_48:
        /*0028*/ 	.byte	0x04, 0x17
        /*002a*/ 	.short	(.L_50 - .L_49)
.L_49:
        /*002c*/ 	.word	0x00000000
        /*0030*/ 	.short	0x0002
        /*0032*/ 	.short	0x0010
        /*0034*/ 	.byte	0x00, 0xf5, 0x21, 0x00


	//----- nvinfo : EIATTR_KPARAM_INFO
	.align		4
.L_50:
        /*0038*/ 	.byte	0x04, 0x17
        /*003a*/ 	.short	(.L_52 - .L_51)
.L_51:
        /*003c*/ 	.word	0x00000000
        /*0040*/ 	.short	0x0001
        /*0042*/ 	.short	0x0008
        /*0044*/ 	.byte	0x00, 0xf5, 0x21, 0x00


	//----- nvinfo : EIATTR_KPARAM_INFO
	.align		4
.L_52:
        /*0048*/ 	.byte	0x04, 0x17
        /*004a*/ 	.short	(.L_54 - .L_53)
.L_53:
        /*004c*/ 	.word	0x00000000
        /*0050*/ 	.short	0x0000
        /*0052*/ 	.short	0x0000
        /*0054*/ 	.byte	0x00, 0xf5, 0x21, 0x00


	//----- nvinfo : EIATTR_SPARSE_MMA_MASK
	.align		4
.L_54:
        /*0058*/ 	.byte	0x03, 0x50
        /*005a*/ 	.short	0x0000


	//----- nvinfo : EIATTR_MAXREG_COUNT
	.align		4
        /*005c*/ 	.byte	0x03, 0x1b
        /*005e*/ 	.short	0x00ff


	//----- nvinfo : EIATTR_MERCURY_ISA_VERSION
	.align		4
        /*0060*/ 	.byte	0x03, 0x5f
        /*0062*/ 	.short	0x0101


	//----- nvinfo : EIATTR_VRC_CTA_INIT_COUNT
	.align		4
        /*0064*/ 	.byte	0x02, 0x4a
	.zero		1
	.zero		1


	//----- nvinfo : EIATTR_EXIT_INSTR_OFFSETS
	.align		4
        /*0068*/ 	.byte	0x04, 0x1c
        /*006a*/ 	.short	(.L_56 - .L_55)


	//   ....[0]....
.L_55:
        /*006c*/ 	.word	0x000000b0


	//   ....[1]....
        /*0070*/ 	.word	0x00000140


	//   ....[2]....
        /*0074*/ 	.word	0x000001c0


	//----- nvinfo : EIATTR_CRS_STACK_SIZE
	.align		4
.L_56:
        /*0078*/ 	.byte	0x04, 0x1e
        /*007a*/ 	.short	(.L_58 - .L_57)
.L_57:
        /*007c*/ 	.word	0x00000000


	//----- nvinfo : EIATTR_CBANK_PARAM_SIZE
	.align		4
.L_58:
        /*0080*/ 	.byte	0x03, 0x19
        /*0082*/ 	.short	0x0028


	//----- nvinfo : EIATTR_PARAM_CBANK
	.align		4
        /*0084*/ 	.byte	0x04, 0x0a
        /*0086*/ 	.short	(.L_60 - .L_59)
	.align		4
.L_59:
        /*0088*/ 	.word	index@(.nv.constant0._Z7copyArrPiS_S_S_S_)
        /*008c*/ 	.short	0x0380
        /*008e*/ 	.short	0x0028


	//----- nvinfo : EIATTR_SW_WAR
	.align		4
.L_60:
        /*0090*/ 	.byte	0x04, 0x36
        /*0092*/ 	.short	(.L_62 - .L_61)
.L_61:
        /*0094*/ 	.word	0x00000008
.L_62:


//--------------------- .nv.info._Z9copyOddsPPiS_S_S_ --------------------------
	.section	.nv.info._Z9copyOddsPPiS_S_S_,"",@"SHT_CUDA_INFO"
	.sectionflags	@""
	.align	4


	//----- nvinfo : EIATTR_CUDA_API_VERSION
	.align		4
        /*0000*/ 	.byte	0x04, 0x37
        /*0002*/ 	.short	(.L_64 - .L_63)
.L_63:
        /*0004*/ 	.word	0x00000082


	//----- nvinfo : EIATTR_KPARAM_INFO
	.align		4
.L_64:
        /*0008*/ 	.byte	0x04, 0x17
        /*000a*/ 	.short	(.L_66 - .L_65)
.L_65:
        /*000c*/ 	.word	0x00000000
        /*0010*/ 	.short	0x0003
        /*0012*/ 	.short	0x0018
        /*0014*/ 	.byte	0x00, 0xf5, 0x21, 0x00


	//----- nvinfo : EIATTR_KPARAM_INFO
	.align		4
.L_66:
        /*0018*/ 	.byte	0x04, 0x17
        /*001a*/ 	.short	(.L_68 - .L_67)
.L_67:
        /*001c*/ 	.word	0x00000000
        /*0020*/ 	.short	0x0002
        /*0022*/ 	.short	0x0010
        /*0024*/ 	.byte	0x00, 0xf5, 0x21, 0x00


	//----- nvinfo : EIATTR_KPARAM_INFO
	.align		4
.L_68:
        /*0028*/ 	.byte	0x04, 0x17
        /*002a*/ 	.short	(.L_70 - .L_69)
.L_69:
        /*002c*/ 	.word	0x00000000
        /*0030*/ 	.short	0x0001
        /*0032*/ 	.short	0x0008
        /*0034*/ 	.byte	0x00, 0xf5, 0x21, 0x00


	//----- nvinfo : EIATTR_KPARAM_INFO
	.align		4
.L_70:
        /*0038*/ 	.byte	0x04, 0x17
        /*003a*/ 	.short	(.L_72 - .L_71)
.L_71:
        /*003c*/ 	.word	0x00000000
        /*0040*/ 	.short	0x0000
        /*0042*/ 	.short	0x0000
        /*0044*/ 	.byte	0x00, 0xf5, 0x21, 0x00


	//----- nvinfo : EIATTR_SPARSE_MMA_MASK
	.align		4
.L_72:
        /*0048*/ 	.byte	0x03, 0x50
        /*004a*/ 	.short	0x0000


	//----- nvinfo : EIATTR_MAXREG_COUNT
	.align		4
        /*004c*/ 	.byte	0x03, 0x1b
        /*004e*/ 	.short	0x00ff


	//----- nvinfo : EIATTR_MERCURY_ISA_VERSION
	.align		4
        /*0050*/ 	.byte	0x03, 0x5f
        /*0052*/ 	.short	0x0101


	//----- nvinfo : EIATTR_VRC_CTA_INIT_COUNT
	.align		4
        /*0054*/ 	.byte	0x02, 0x4a
	.zero		1
	.zero		1


	//----- nvinfo : EIATTR_EXIT_INSTR_OFFSETS
	.align		4
        /*0058*/ 	.byte	0x04, 0x1c
        /*005a*/ 	.short	(.L_74 - .L_73)


	//   ....[0]....
.L_73:
        /*005c*/ 	.word	0x000000a0


	//   ....[1]....
        /*0060*/ 	.word	0x000000f0


	//   ....[2]....
        /*0064*/ 	.word	0x00000160


	//   ....[3]....
        /*0068*/ 	.word	0x000001d0


	//----- nvinfo : EIATTR_CRS_STACK_SIZE
	.align		4
.L_74:
        /*006c*/ 	.byte	0x04, 0x1e
        /*006e*/ 	.short	(.L_76 - .L_75)
.L_75:
        /*0070*/ 	.word	0x00000000


	//----- nvinfo : EIATTR_CBANK_PARAM_SIZE
	.align		4
.L_76:
        /*0074*/ 	.byte	0x03, 0x19
        /*0076*/ 	.short	0x0020


	//----- nvinfo : EIATTR_PARAM_CBANK
	.align		4
        /*0078*/ 	.byte	0x04, 0x0a
        /*007a*/ 	.short	(.L_78 - .L_77)
	.align		4
.L_77:
        /*007c*/ 	.word	index@(.nv.constant0._Z9copyOddsPPiS_S_S_)
        /*0080*/ 	.short	0x0380
        /*0082*/ 	.short	0x0020


	//----- nvinfo : EIATTR_SW_WAR
	.align		4
.L_78:
        /*0084*/ 	.byte	0x04, 0x36
        /*0086*/ 	.short	(.L_80 - .L_79)
.L_79:
        /*0088*/ 	.word	0x00000008
.L_80:


//--------------------- .nv.info._Z8printArrPiS_  --------------------------
	.section	.nv.info._Z8printArrPiS_,"",@"SHT_CUDA_INFO"
	.sectionflags	@""
	.align	4


	//----- nvinfo : EIATTR_CUDA_API_VERSION
	.align		4
        /*0000*/ 	.byte	0x04, 0x37
        /*0002*/ 	.short	(.L_82 - .L_81)
.L_81:
        /*0004*/ 	.word	0x00000082


	//----- nvinfo : EIATTR_KPARAM_INFO
	.align		4
.L_82:
        /*0008*/ 	.byte	0x04, 0x17
        /*000a*/ 	.short	(.L_84 - .L_83)
.L_83:
        /*000c*/ 	.word	0x00000000
        /*0010*/ 	.short	0x0001
        /*0012*/ 	.short	0x0008
        /*0014*/ 	.byte	0x00, 0xf5, 0x21, 0x00


	//----- nvinfo : EIATTR_KPARAM_INFO
	.align		4
.L_84:
        /*0018*/ 	.byte	0x04, 0x17
        /*001a*/ 	.short	(.L_86 - .L_85)
.L_85:
        /*001c*/ 	.word	0x00000000
        /*0020*/ 	.short	0x0000
        /*0022*/ 	.short	0x0000
        /*0024*/ 	.byte	0x00, 0xf5, 0x21, 0x00


	//----- nvinfo : EIATTR_SPARSE_MMA_MASK
	.align		4
.L_86:
        /*0028*/ 	.byte	0x03, 0x50
        /*002a*/ 	.short	0x0000


	//----- nvinfo : EIATTR_MAXREG_COUNT
	.align		4
        /*002c*/ 	.byte	0x03, 0x1b
        /*002e*/ 	.short	0x00ff


	//----- nvinfo : EIATTR_EXTERNS
	.align		4
        /*0030*/ 	.byte	0x04, 0x0f
        /*0032*/ 	.short	(.L_88 - .L_87)


	//   ....[0]....
	.align		4
.L_87:
        /*0034*/ 	.word	index@(vprintf)


	//----- nvinfo : EIATTR_MERCURY_ISA_VERSION
	.align		4
.L_88:
        /*0038*/ 	.byte	0x03, 0x5f
        /*003a*/ 	.short	0x0101


	//----- nvinfo : EIATTR_VRC_CTA_INIT_COUNT
	.align		4
        /*003c*/ 	.byte	0x02, 0x4a
	.zero		1
	.zero		1


	//----- nvinfo : EIATTR_SYSCALL_OFFSETS
	.align		4
        /*0040*/ 	.byte	0x04, 0x46
        /*0042*/ 	.short	(.L_90 - .L_89)


	//   ....[0]....
.L_89:
        /*0044*/ 	.word	0x00000180


	//----- nvinfo : EIATTR_EXIT_INSTR_OFFSETS
	.align		4
.L_90:
        /*0048*/ 	.byte	0x04, 0x1c
        /*004a*/ 	.short	(.L_92 - .L_91)


	//   ....[0]....
.L_91:
        /*004c*/ 	.word	0x00000090


	//   ....[1]....
        /*0050*/ 	.word	0x000001e0


	//----- nvinfo : EIATTR_CRS_STACK_SIZE
	.align		4
.L_92:
        /*0054*/ 	.byte	0x04, 0x1e
        /*0056*/ 	.short	(.L_94 - .L_93)
.L_93:
        /*0058*/ 	.word	0x00000000


	//----- nvinfo : EIATTR_CBANK_PARAM_SIZE
	.align		4
.L_94:
        /*005c*/ 	.byte	0x03, 0x19
        /*005e*/ 	.short	0x0010


	//----- nvinfo : EIATTR_PARAM_CBANK
	.align		4
        /*0060*/ 	.byte	0x04, 0x0a
        /*0062*/ 	.short	(.L_96 - .L_95)
	.align		4
.L_95:
        /*0064*/ 	.word	index@(.nv.constant0._Z8printArrPiS_)
        /*0068*/ 	.short	0x0380
        /*006a*/ 	.short	0x0010


	//----- nvinfo : EIATTR_SW_WAR
	.align		4
.L_96:
        /*006c*/ 	.byte	0x04, 0x36
        /*006e*/ 	.short	(.L_98 - .L_97)
.L_97:
        /*0070*/ 	.word	0x00000008
.L_98:


//--------------------- .nv.info._Z9downSweepPiS_S_i --------------------------
	.section	.nv.info._Z9downSweepPiS_S_i,"",@"SHT_CUDA_INFO"
	.sectionflags	@""
	.align	4


	//----- nvinfo : EIATTR_CUDA_API_VERSION
	.align		4
        /*0000*/ 	.byte	0x04, 0x37
        /*0002*/ 	.short	(.L_100 - .L_99)
.L_99:
        /*0004*/ 	.word	0x00000082


	//----- nvinfo : EIATTR_KPARAM_INFO
	.align		4
.L_100:
        /*0008*/ 	.byte	0x04, 0x17
        /*000a*/ 	.short	(.L_102 - .L_101)
.L_101:
        /*000c*/ 	.word	0x00000000
        /*0010*/ 	.short	0x0003
        /*0012*/ 	.short	0x0018
        /*0014*/ 	.byte	0x00, 0xf0, 0x11, 0x00


	//----- nvinfo : EIATTR_KPARAM_INFO
	.align		4
.L_102:
        /*0018*/ 	.byte	0x04, 0x17
        /*001a*/ 	.short	(.L_104 - .L_103)
.L_103:
        /*001c*/ 	.word	0x00000000
        /*0020*/ 	.short	0x0002
        /*0022*/ 	.short	0x0010
        /*0024*/ 	.byte	0x00, 0xf5, 0x21, 0x00


	//----- nvinfo : EIATTR_KPARAM_INFO
	.align		4
.L_104:
        /*0028*/ 	.byte	0x04, 0x17
        /*002a*/ 	.short	(.L_106 - .L_105)
.L_105:
        /*002c*/ 	.word	0x00000000
        /*0030*/ 	.short	0x0001
        /*0032*/ 	.short	0x0008
        /*0034*/ 	.byte	0x00, 0xf5, 0x21, 0x00


	//----- nvinfo : EIATTR_KPARAM_INFO
	.align		4
.L_106:
        /*0038*/ 	.byte	0x04, 0x17
        /*003a*/ 	.short	(.L_108 - .L_107)
.L_107:
        /*003c*/ 	.word	0x00000000
        /*0040*/ 	.short	0x0000
        /*0042*/ 	.short	0x0000
        /*0044*/ 	.byte	0x00, 0xf5, 0x21, 0x00


	//----- nvinfo : EIATTR_SPARSE_MMA_MASK
	.align		4
.L_108:
        /*0048*/ 	.byte	0x03, 0x50
        /*004a*/ 	.short	0x0000


	//----- nvinfo : EIATTR_MAXREG_COUNT
	.align		4
        /*004c*/ 	.byte	0x03, 0x1b
        /*004e*/ 	.short	0x00ff


	//----- nvinfo : EIATTR_MERCURY_ISA_VERSION
	.align		4
        /*0050*/ 	.byte	0x03, 0x5f
        /*0052*/ 	.short	0x0101


	//----- nvinfo : EIATTR_VRC_CTA_INIT_COUNT
	.align		4
        /*0054*/ 	.byte	0x02, 0x4a
	.zero		1
	.zero		1


	//----- nvinfo : EIATTR_EXIT_INSTR_OFFSETS
	.align		4
        /*0058*/ 	.byte	0x04, 0x1c
        /*005a*/ 	.short	(.L_110 - .L_109)


	//   ....[0]....
.L_109:
        /*005c*/ 	.word	0x00000260


	//   ....[1]....
        /*0060*/ 	.word	0x00000290


	//   ....[2]....
        /*0064*/ 	.word	0x00000330


	//----- nvinfo : EIATTR_CBANK_PARAM_SIZE
	.align		4
.L_110:
        /*0068*/ 	.byte	0x03, 0x19
        /*006a*/ 	.short	0x001c


	//----- nvinfo : EIATTR_PARAM_CBANK
	.align		4
        /*006c*/ 	.byte	0x04, 0x0a
        /*006e*/ 	.short	(.L_112 - .L_111)
	.align		4
.L_111:
        /*0070*/ 	.word	index@(.nv.constant0._Z9downSweepPiS_S_i)
        /*0074*/ 	.short	0x0380
        /*0076*/ 	.short	0x001c


	//----- nvinfo : EIATTR_SW_WAR
	.align		4
.L_112:
        /*0078*/ 	.byte	0x04, 0x36
        /*007a*/ 	.short	(.L_114 - .L_113)
.L_113:
        /*007c*/ 	.word	0x00000008
.L_114:


//--------------------- .nv.info._Z7upSweepPiS_S_i --------------------------
	.section	.nv.info._Z7upSweepPiS_S_i,"",@"SHT_CUDA_INFO"
	.sectionflags	@""
	.align	4


	//----- nvinfo : EIATTR_CUDA_API_VERSION
	.align		4
        /*0000*/ 	.byte	0x04, 0x37
        /*0002*/ 	.short	(.L_116 - .L_115)
.L_115:
        /*0004*/ 	.word	0x00000082


	//----- nvinfo : EIATTR_KPARAM_INFO
	.align		4
.L_116:
        /*0008*/ 	.byte	0x04, 0x17
        /*000a*/ 	.short	(.L_118 - .L_117)
.L_117:
        /*000c*/ 	.word	0x00000000
        /*0010*/ 	.short	0x0003
        /*0012*/ 	.short	0x0018
        /*0014*/ 	.byte	0x00, 0xf0, 0x11, 0x00


	//----- nvinfo : EIATTR_KPARAM_INFO
	.align		4
.L_118:
        /*0018*/ 	.byte	0x04, 0x17
        /*001a*/ 	.short	(.L_120 - .L_119)
.L_119:
        /*001c*/ 	.word	0x00000000
        /*0020*/ 	.short	0x0002
        /*0022*/ 	.short	0x0010
        /*0024*/ 	.byte	0x00, 0xf5, 0x21, 0x00


	//----- nvinfo : EIATTR_KPARAM_INFO
	.align		4
.L_120:
        /*0028*/ 	.byte	0x04, 0x17
        /*002a*/ 	.short	(.L_122 - .L_121)
.L_121:
        /*002c*/ 	.word	0x00000000
        /*0030*/ 	.short	0x0001
        /*0032*/ 	.short	0x0008
        /*0034*/ 	.byte	0x00, 0xf5, 0x21, 0x00


	//----- nvinfo : EIATTR_KPARAM_INFO
	.align		4
.L_122:
        /*0038*/ 	.byte	0x04, 0x17
        /*003a*/ 	.short	(.L_124 - .L_123)
.L_123:
        /*003c*/ 	.word	0x00000000
        /*0040*/ 	.short	0x0000
        /*0042*/ 	.short	0x0000
        /*0044*/ 	.byte	0x00, 0xf5, 0x21, 0x00


	//----- nvinfo : EIATTR_SPARSE_MMA_MASK
	.align		4
.L_124:
        /*0048*/ 	.byte	0x03, 0x50
        /*004a*/ 	.short	0x0000


	//----- nvinfo : EIATTR_MAXREG_COUNT
	.align		4
        /*004c*/ 	.byte	0x03, 0x1b
        /*004e*/ 	.short	0x00ff


	//----- nvinfo : EIATTR_MERCURY_ISA_VERSION
	.align		4
        /*0050*/ 	.byte	0x03, 0x5f
        /*0052*/ 	.short	0x0101


	//----- nvinfo : EIATTR_VRC_CTA_INIT_COUNT
	.align		4
        /*0054*/ 	.byte	0x02, 0x4a
	.zero		1
	.zero		1


	//----- nvinfo : EIATTR_EXIT_INSTR_OFFSETS
	.align		4
        /*0058*/ 	.byte	0x04, 0x1c
        /*005a*/ 	.short	(.L_126 - .L_125)


	//   ....[0]....
.L_125:
        /*005c*/ 	.word	0x00000080


	//   ....[1]....
        /*0060*/ 	.word	0x00000240


	//   ....[2]....
        /*0064*/ 	.word	0x00000280


	//   ....[3]....
        /*0068*/ 	.word	0x00000310


	//----- nvinfo : EIATTR_CBANK_PARAM_SIZE
	.align		4
.L_126:
        /*006c*/ 	.byte	0x03, 0x19
        /*006e*/ 	.short	0x001c


	//----- nvinfo : EIATTR_PARAM_CBANK
	.align		4
        /*0070*/ 	.byte	0x04, 0x0a
        /*0072*/ 	.short	(.L_128 - .L_127)
	.align		4
.L_127:
        /*0074*/ 	.word	index@(.nv.constant0._Z7upSweepPiS_S_i)
        /*0078*/ 	.short	0x0380
        /*007a*/ 	.short	0x001c


	//----- nvinfo : EIATTR_SW_WAR
	.align		4
.L_128:
        /*007c*/ 	.byte	0x04, 0x36
        /*007e*/ 	.short	(.L_130 - .L_129)
.L_129:
        /*0080*/ 	.word	0x00000008
.L_130:


//--------------------- .nv.info._Z6exToInPiS_S_S_ --------------------------
	.section	.nv.info._Z6exToInPiS_S_S_,"",@"SHT_CUDA_INFO"
	.sectionflags	@""
	.align	4


	//----- nvinfo : EIATTR_CUDA_API_VERSION
	.align		4
        /*0000*/ 	.byte	0x04, 0x37
        /*0002*/ 	.short	(.L_132 - .L_131)
.L_131:
        /*0004*/ 	.word	0x00000082


	//----- nvinfo : EIATTR_KPARAM_INFO
	.align		4
.L_132:
        /*0008*/ 	.byte	0x04, 0x17
        /*000a*/ 	.short	(.L_134 - .L_133)
.L_133:
        /*000c*/ 	.word	0x00000000
        /*0010*/ 	.short	0x0003
        /*0012*/ 	.short	0x0018
        /*0014*/ 	.byte	0x00, 0xf5, 0x21, 0x00


	//----- nvinfo : EIATTR_KPARAM_INFO
	.align		4
.L_134:
        /*0018*/ 	.byte	0x04, 0x17
        /*001a*/ 	.short	(.L_136 - .L_135)
.L_135:
        /*001c*/ 	.word	0x00000000
        /*0020*/ 	.short	0x0002
        /*0022*/ 	.short	0x0010
        /*0024*/ 	.byte	0x00, 0xf5, 0x21, 0x00


	//----- nvinfo : EIATTR_KPARAM_INFO
	.align		4
.L_136:
        /*0028*/ 	.byte	0x04, 0x17
        /*002a*/ 	.short	(.L_138 - .L_137)
.L_137:
        /*002c*/ 	.word	0x00000000
        /*0030*/ 	.short	0x0001
        /*0032*/ 	.short	0x0008
        /*0034*/ 	.byte	0x00, 0xf5, 0x21, 0x00


	//----- nvinfo : EIATTR_KPARAM_INFO
	.align		4
.L_138:
        /*0038*/ 	.byte	0x04, 0x17
        /*003a*/ 	.short	(.L_140 - .L_139)
.L_139:
        /*003c*/ 	.word	0x00000000
        /*0040*/ 	.short	0x0000
        /*0042*/ 	.short	0x0000
        /*0044*/ 	.byte	0x00, 0xf5, 0x21, 0x00


	//----- nvinfo : EIATTR_SPARSE_MMA_MASK
	.align		4
.L_140:
        /*0048*/ 	.byte	0x03, 0x50
        /*004a*/ 	.short	0x0000


	//----- nvinfo : EIATTR_MAXREG_COUNT
	.align		4
        /*004c*/ 	.byte	0x03, 0x1b
        /*004e*/ 	.short	0x00ff


	//----- nvinfo : EIATTR_MERCURY_ISA_VERSION
	.align		4
        /*0050*/ 	.byte	0x03, 0x5f
        /*0052*/ 	.short	0x0101


	//----- nvinfo : EIATTR_VRC_CTA_INIT_COUNT
	.align		4
        /*0054*/ 	.byte	0x02, 0x4a
	.zero		1
	.zero		1


	//----- nvinfo : EIATTR_EXIT_INSTR_OFFSETS
	.align		4
        /*0058*/ 	.byte	0x04, 0x1c
        /*005a*/ 	.short	(.L_142 - .L_141)


	//   ....[0]....
.L_141:
        /*005c*/ 	.word	0x00000160


	//   ....[1]....
        /*0060*/ 	.word	0x00000210


	//----- nvinfo : EIATTR_CRS_STACK_SIZE
	.align		4
.L_142:
        /*0064*/ 	.byte	0x04, 0x1e
        /*0066*/ 	.short	(.L_144 - .L_143)
.L_143:
        /*0068*/ 	.word	0x00000000


	//----- nvinfo : EIATTR_CBANK_PARAM_SIZE
	.align		4
.L_144:
        /*006c*/ 	.byte	0x03, 0x19
        /*006e*/ 	.short	0x0020


	//----- nvinfo : EIATTR_PARAM_CBANK
	.align		4
        /*0070*/ 	.byte	0x04, 0x0a
        /*0072*/ 	.short	(.L_146 - .L_145)
	.align		4
.L_145:
        /*0074*/ 	.word	index@(.nv.constant0._Z6exToInPiS_S_S_)
        /*0078*/ 	.short	0x0380
        /*007a*/ 	.short	0x0020


	//----- nvinfo : EIATTR_SW_WAR
	.align		4
.L_146:
        /*007c*/ 	.byte	0x04, 0x36
        /*007e*/ 	.short	(.L_148 - .L_147)
.L_147:
        /*0080*/ 	.word	0x00000008
.L_148:


//--------------------- .nv.info._Z7bitMaskPiS_S_S_S_S_ --------------------------
	.section	.nv.info._Z7bitMaskPiS_S_S_S_S_,"",@"SHT_CUDA_INFO"
	.sectionflags	@""
	.align	4


	//----- nvinfo : EIATTR_CUDA_API_VERSION
	.align		4
        /*0000*/ 	.byte	0x04, 0x37
        /*0002*/ 	.short	(.L_150 - .L_149)
.L_149:
        /*0004*/ 	.word	0x00000082


	//----- nvinfo : EIATTR_KPARAM_INFO
	.align		4
.L_150:
        /*0008*/ 	.byte	0x04, 0x17
        /*000a*/ 	.short	(.L_152 - .L_151)
.L_151:
        /*000c*/ 	.word	0x00000000
        /*0010*/ 	.short	0x0005
        /*0012*/ 	.short	0x0028
        /*0014*/ 	.byte	0x00, 0xf5, 0x21, 0x00


	//----- nvinfo : EIATTR_KPARAM_INFO
	.align		4
.L_152:
        /*0018*/ 	.byte	0x04, 0x17
        /*001a*/ 	.short	(.L_154 - .L_153)
.L_153:
        /*001c*/ 	.word	0x00000000
        /*0020*/ 	.short	0x0004
        /*0022*/ 	.short	0x0020
        /*0024*/ 	.byte	0x00, 0xf5, 0x21, 0x00


	//----- nvinfo : EIATTR_KPARAM_INFO
	.align		4
.L_154:
        /*0028*/ 	.byte	0x04, 0x17
        /*002a*/ 	.short	(.L_156 - .L_155)
.L_155:
        /*002c*/ 	.word	0x00000000
        /*0030*/ 	.short	0x0003
        /*0032*/ 	.short	0x0018
        /*0034*/ 	.byte	0x00, 0xf5, 0x21, 0x00


	//----- nvinfo : EIATTR_KPARAM_INFO
	.align		4
.L_156:
        /*0038*/ 	.byte	0x04, 0x17
        /*003a*/ 	.short	(.L_158 - .L_157)
.L_157:
        /*003c*/ 	.word	0x00000000
        /*0040*/ 	.short	0x0002
        /*0042*/ 	.short	0x0010
        /*0044*/ 	.byte	0x00, 0xf5, 0x21, 0x00


	//----- nvinfo : EIATTR_KPARAM_INFO
	.align		4
.L_158:
        /*0048*/ 	.byte	0x04, 0x17
        /*004a*/ 	.short	(.L_160 - .L_159)
.L_159:
        /*004c*/ 	.word	0x00000000
        /*0050*/ 	.short	0x0001
        /*0052*/ 	.short	0x0008
        /*0054*/ 	.byte	0x00, 0xf5, 0x21, 0x00


	//----- nvinfo : EIATTR_KPARAM_INFO
	.align		4
.L_160:
        /*0058*/ 	.byte	0x04, 0x17
        /*005a*/ 	.short	(.L_162 - .L_161)
.L_161:
        /*005c*/ 	.word	0x00000000
        /*0060*/ 	.short	0x0000
        /*0062*/ 	.short	0x0000
        /*0064*/ 	.byte	0x00, 0xf5, 0x21, 0x00


	//----- nvinfo : EIATTR_SPARSE_MMA_MASK
	.align		4
.L_162:
        /*0068*/ 	.byte	0x03, 0x50
        /*006a*/ 	.short	0x0000


	//----- nvinfo : EIATTR_MAXREG_COUNT
	.align		4
        /*006c*/ 	.byte	0x03, 0x1b
        /*006e*/ 	.short	0x00ff


	//----- nvinfo : EIATTR_MERCURY_ISA_VERSION
	.align		4
        /*0070*/ 	.byte	0x03, 0x5f
        /*0072*/ 	.short	0x0101


	//----- nvinfo : EIATTR_VRC_CTA_INIT_COUNT
	.align		4
        /*0074*/ 	.byte	0x02, 0x4a
	.zero		1
	.zero		1


	//----- nvinfo : EIATTR_EXIT_INSTR_OFFSETS
	.align		4
        /*0078*/ 	.byte	0x04, 0x1c
        /*007a*/ 	.short	(.L_164 - .L_163)


	//   ....[0]....
.L_163:
        /*007c*/ 	.word	0x000001e0


	//   ....[1]....
        /*0080*/ 	.word	0x00000240


	//----- nvinfo : EIATTR_CRS_STACK_SIZE
	.align		4
.L_164:
        /*0084*/ 	.byte	0x04, 0x1e
        /*0086*/ 	.short	(.L_166 - .L_165)
.L_165:
        /*0088*/ 	.word	0x00000000


	//----- nvinfo : EIATTR_CBANK_PARAM_SIZE
	.align		4
.L_166:
        /*008c*/ 	.byte	0x03, 0x19
        /*008e*/ 	.short	0x0030


	//----- nvinfo : EIATTR_PARAM_CBANK
	.align		4
        /*0090*/ 	.byte	0x04, 0x0a
        /*0092*/ 	.short	(.L_168 - .L_167)
	.align		4
.L_167:
        /*0094*/ 	.word	index@(.nv.constant0._Z7bitMaskPiS_S_S_S_S_)
        /*0098*/ 	.short	0x0380
        /*009a*/ 	.short	0x0030


	//----- nvinfo : EIATTR_SW_WAR
	.align		4
.L_168:
        /*009c*/ 	.byte	0x04, 0x36
        /*009e*/ 	.short	(.L_170 - .L_169)
.L_169:
        /*00a0*/ 	.word	0x00000008
.L_170:


//--------------------- .nv.callgraph             --------------------------
	.section	.nv.callgraph,"",@"SHT_CUDA_CALLGRAPH"
	.align	4
	.sectionentsize	8
	.align		4
        /*0000*/ 	.word	0x00000000
	.align		4
        /*0004*/ 	.word	0xffffffff
	.align		4
        /*0008*/ 	.word	index@(_Z8printArrPiS_)
	.align		4
        /*000c*/ 	.word	index@(vprintf)
	.align		4
        /*0010*/ 	.word	0x00000000
	.align		4
        /*0014*/ 	.word	0xfffffffe
	.align		4
        /*0018*/ 	.word	0x00000000
	.align		4
        /*001c*/ 	.word	0xfffffffd
	.align		4
        /*0020*/ 	.word	0x00000000
	.align		4
        /*0024*/ 	.word	0xfffffffc


//--------------------- .nv.constant4             --------------------------
	.section	.nv.constant4,"a",@progbits
	.align	8
	.align		8
.nv.constant4:
        /*0000*/ 	.dword	$str
	.align		8
        /*0008*/ 	.dword	vprintf


//--------------------- .text._Z7copyArrPiS_S_S_S_ --------------------------
	.section	.text._Z7copyArrPiS_S_S_S_,"ax",@progbits
	.align	128
        .global         _Z7copyArrPiS_S_S_S_
        .type           _Z7copyArrPiS_S_S_S_,@function
        .size           _Z7copyArrPiS_S_S_S_,(.L_x_15 - _Z7copyArrPiS_S_S_S_)
        .other          _Z7copyArrPiS_S_S_S_,@"STO_CUDA_ENTRY STV_DEFAULT"
_Z7copyArrPiS_S_S_S_:
.text._Z7copyArrPiS_S_S_S_:
[----:B------:R-:W-:Y:S08]  /*0000*/  LDC R1, c[0x0][0x37c] ;  /* 0x0000df00ff017b82 */ /* 0x000ff00000000800 */
[----:B------:R-:W0:Y:S01]  /*0010*/  LDC.64 R2, c[0x0][0x398] ;  /* 0x0000e600ff027b82 */ /* 0x000e220000000a00 */
[----:B------:R-:W0:Y:S07]  /*0020*/  LDCU.64 UR4, c[0x0][0x358] ;  /* 0x00006b00ff0477ac */ /* 0x000e2e0008000a00 */
[----:B------:R-:W1:Y:S01]  /*0030*/  LDC.64 R4, c[0x0][0x3a0] ;  /* 0x0000e800ff047b82 */ /* 0x000e620000000a00 */
[----:B0-----:R-:W2:Y:S04]  /*0040*/  LDG.E R0, desc[UR4][R2.64] ;  /* 0x0000000402007981 */ /* 0x001ea8000c1e1900 */
[----:B-1----:R-:W2:Y:S01]  /*0050*/  LDG.E R5, desc[UR4][R4.64] ;  /* 0x0000000404057981 */ /* 0x002ea2000c1e1900 */
[----:B------:R-:W0:Y:S01]  /*0060*/  S2R R7, SR_TID.X ;  /* 0x0000000000077919 */ /* 0x000e220000002100 */
[----:B------:R-:W0:Y:S02]  /*0070*/  S2R R6, SR_CTAID.X ;  /* 0x0000000000067919 */ /* 0x000e240000002500 */
[----:B0-----:R-:W-:-:S02]  /*0080*/  LEA R7, R6, R7, 0x5 ;  /* 0x0000000706077211 */ /* 0x001fc400078e28ff */
[----:B--2---:R-:W-:-:S04]  /*0090*/  IADD3 R6, PT, PT, R0, R5, RZ ;  /* 0x0000000500067210 */ /* 0x004fc80007ffe0ff */
[----:B------:R-:W-:-:S13]  /*00a0*/  ISETP.GE.AND P0, PT, R7, R6, PT ;  /* 0x000000060700720c */ /* 0x000fda0003f06270 */
[----:B------:R-:W-:Y:S05]  /*00b0*/  @P0 EXIT ;  /* 0x000000000000094d */ /* 0x000fea0003800000 */
[----:B------:R-:W-:-:S13]  /*00c0*/  ISETP.GE.AND P0, PT, R7, R0, PT ;  /* 0x000000000700720c */ /* 0x000fda0003f06270 */
[----:B------:R-:W-:Y:S05]  /*00d0*/  @P0 BRA `(.L_x_0) ;  /* 0x00000000001c0947 */ /* 0x000fea0003800000 */
[----:B------:R-:W0:Y:S08]  /*00e0*/  LDC.64 R2, c[0x0][0x388] ;  /* 0x0000e200ff027b82 */ /* 0x000e300000000a00 */
[----:B------:R-:W1:Y:S01]  /*00f0*/  LDC.64 R4, c[0x0][0x380] ;  /* 0x0000e000ff047b82 */ /* 0x000e620000000a00 */
[----:B0-----:R-:W-:-:S06]  /*0100*/  IMAD.WIDE R2, R7, 0x4, R2 ;  /* 0x0000000407027825 */ /* 0x001fcc00078e0202 */
[----:B------:R-:W2:Y:S01]  /*0110*/  LDG.E R3, desc[UR4][R2.64] ;  /* 0x0000000402037981 */ /* 0x000ea2000c1e1900 */
[----:B-1----:R-:W-:-:S05]  /*0120*/  IMAD.WIDE R4, R7, 0x4, R4 ;  /* 0x0000000407047825 */ /* 0x002fca00078e0204 */
[----:B--2---:R-:W-:Y:S01]  /*0130*/  STG.E desc[UR4][R4.64], R3 ;  /* 0x0000000304007986 */ /* 0x004fe2000c101904 */
[----:B------:R-:W-:Y:S05]  /*0140*/  EXIT ;  /* 0x000000000000794d */ /* 0x000fea0003800000 */
.L_x_0:
[----:B------:R-:W0:Y:S01]  /*0150*/  LDC.64 R2, c[0x0][0x390] ;  /* 0x0000e400ff027b82 */ /* 0x000e220000000a00 */
[----:B------:R-:W-:-:S05]  /*0160*/  IADD3 R5, PT, PT, R7, -R0, RZ ;  /* 0x8000000007057210 */ /* 0x000fca0007ffe0ff */
[----:B0-----:R-:W-:Y:S02]  /*0170*/  IMAD.WIDE R2, R5, 0x4, R2 ;  /* 0x0000000405027825 */ /* 0x001fe400078e0202 */
[----:B------:R-:W0:Y:S04]  /*0180*/  LDC.64 R4, c[0x0][0x380] ;  /* 0x0000e000ff047b82 */ /* 0x000e280000000a00 */
[----:B------:R-:W2:Y:S01]  /*0190*/  LDG.E R3, desc[UR4][R2.64] ;  /* 0x0000000402037981 */ /* 0x000ea2000c1e1900 */
[----:B0-----:R-:W-:-:S05]  /*01a0*/  IMAD.WIDE R4, R7, 0x4, R4 ;  /* 0x0000000407047825 */ /* 0x001fca00078e0204 */
[----:B--2---:R-:W-:Y:S01]  /*01b0*/  STG.E desc[UR4][R4.64], R3 ;  /* 0x0000000304007986 */ /* 0x004fe2000c101904 */
[----:B------:R-:W-:Y:S05]  /*01c0*/  EXIT ;  /* 0x000000000000794d */ /* 0x000fea0003800000 */
.L_x_1:
[----:B------:R-:W-:-:S00]  /*01d0*/  BRA `(.L_x_1) ;  /* 0xfffffffc00fc7947 */ /* 0x000fc0000383ffff */
[----:B------:R-:W-:-:S00]  /*01e0*/  NOP ;  /* 0x0000000000007918 */ /* 0x000fc00000000000 */
        /* <DEDUP_REMOVED lines=9> */
.L_x_15:


//--------------------- .text._Z9copyOddsPPiS_S_S_ --------------------------
	.section	.text._Z9copyOddsPPiS_S_S_,"ax",@progbits
	.align	128
        .global         _Z9copyOddsPPiS_S_S_
        .type           _Z9copyOddsPPiS_S_S_,@function
        .size           _Z9copyOddsPPiS_S_S_,(.L_x_16 - _Z9copyOddsPPiS_S_S_)
        .other          _Z9copyOddsPPiS_S_S_,@"STO_CUDA_ENTRY STV_DEFAULT"
_Z9copyOddsPPiS_S_S_:
.text._Z9copyOddsPPiS_S_S_:
[----:B------:R-:W-:Y:S01]  /*0000*/  LDC R1, c[0x0][0x37c] ;  /* 0x0000df00ff017b82 */ /* 0x000fe20000000800 */
[----:B------:R-:W0:Y:S01]  /*0010*/  S2R R5, SR_CTAID.X ;  /* 0x0000000000057919 */ /* 0x000e220000002500 */
[----:B------:R-:W1:Y:S01]  /*0020*/  LDCU.64 UR4, c[0x0][0x358] ;  /* 0x00006b00ff0477ac */ /* 0x000e620008000a00 */
[----:B------:R-:W0:Y:S02]  /*0030*/  S2R R0, SR_TID.X ;  /* 0x0000000000007919 */ /* 0x000e240000002100 */
[----:B0-----:R-:W-:-:S13]  /*0040*/  LOP3.LUT P0, RZ, R5, R0, RZ, 0xfc, !PT ;  /* 0x0000000005ff7212 */ /* 0x001fda000780fcff */
[----:B-1----:R-:W-:Y:S05]  /*0050*/  @P0 BRA `(.L_x_2) ;  /* 0x0000000000140947 */ /* 0x002fea0003800000 */
[----:B------:R-:W0:Y:S02]  /*0060*/  LDC.64 R2, c[0x0][0x380] ;  /* 0x0000e000ff027b82 */ /* 0x000e240000000a00 */
[----:B0-----:R-:W2:Y:S06]  /*0070*/  LDG.E R3, desc[UR4][R2.64] ;  /* 0x0000000402037981 */ /* 0x001eac000c1e1900 */
[----:B------:R-:W2:Y:S02]  /*0080*/  LDC.64 R4, c[0x0][0x398] ;  /* 0x0000e600ff047b82 */ /* 0x000ea40000000a00 */
[----:B--2---:R-:W-:Y:S01]  /*0090*/  STG.E desc[UR4][R4.64], R3 ;  /* 0x0000000304007986 */ /* 0x004fe2000c101904 */
[----:B------:R-:W-:Y:S05]  /*00a0*/  EXIT ;  /* 0x000000000000794d */ /* 0x000fea0003800000 */
.L_x_2:
[----:B------:R-:W0:Y:S02]  /*00b0*/  LDC.64 R2, c[0x0][0x390] ;  /* 0x0000e400ff027b82 */ /* 0x000e240000000a00 */
[----:B0-----:R-:W2:Y:S01]  /*00c0*/  LDG.E R3, desc[UR4][R2.64] ;  /* 0x0000000402037981 */ /* 0x001ea2000c1e1900 */
[----:B------:R-:W-:-:S04]  /*00d0*/  IADD3 R0, PT, PT, R5, R0, RZ ;  /* 0x0000000005007210 */ /* 0x000fc80007ffe0ff */
[----:B--2---:R-:W-:-:S13]  /*00e0*/  ISETP.GE.U32.AND P0, PT, R0, R3, PT ;  /* 0x000000030000720c */ /* 0x004fda0003f06070 */
[----:B------:R-:W-:Y:S05]  /*00f0*/  @P0 EXIT ;  /* 0x000000000000094d */ /* 0x000fea0003800000 */
[----:B------:R-:W0:Y:S01]  /*0100*/  LDC.64 R2, c[0x0][0x388] ;  /* 0x0000e200ff027b82 */ /* 0x000e220000000a00 */
[----:B------:R-:W-:-:S04]  /*0110*/  IMAD R5, R5, 0x1f, R0 ;  /* 0x0000001f05057824 */ /* 0x000fc800078e0200 */
[----:B0-----:R-:W-:-:S05]  /*0120*/  IMAD.WIDE R2, R5, 0x4, R2 ;  /* 0x0000000405027825 */ /* 0x001fca00078e0202 */
[----:B------:R-:W2:Y:S04]  /*0130*/  LDG.E R0, desc[UR4][R2.64] ;  /* 0x0000000402007981 */ /* 0x000ea8000c1e1900 */
[----:B------:R-:W2:Y:S02]  /*0140*/  LDG.E R7, desc[UR4][R2.64+-0x4] ;  /* 0xfffffc0402077981 */ /* 0x000ea4000c1e1900 */
[----:B--2---:R-:W-:-:S13]  /*0150*/  ISETP.NE.AND P0, PT, R0, R7, PT ;  /* 0x000000070000720c */ /* 0x004fda0003f05270 */
[----:B------:R-:W-:Y:S05]  /*0160*/  @!P0 EXIT ;  /* 0x000000000000894d */ /* 0x000fea0003800000 */
[----:B------:R-:W0:Y:S02]  /*0170*/  LDC.64 R2, c[0x0][0x380] ;  /* 0x0000e000ff027b82 */ /* 0x000e240000000a00 */
[----:B0-----:R-:W-:-:S06]  /*0180*/  IMAD.WIDE R2, R5, 0x4, R2 ;  /* 0x0000000405027825 */ /* 0x001fcc00078e0202 */
[----:B------:R-:W0:Y:S01]  /*0190*/  LDC.64 R4, c[0x0][0x398] ;  /* 0x0000e600ff047b82 */ /* 0x000e220000000a00 */
[----:B------:R-:W2:Y:S01]  /*01a0*/  LDG.E R3, desc[UR4][R2.64] ;  /* 0x0000000402037981 */ /* 0x000ea2000c1e1900 */
[----:B0-----:R-:W-:-:S05]  /*01b0*/  IMAD.WIDE R4, R7, 0x4, R4 ;  /* 0x0000000407047825 */ /* 0x001fca00078e0204 */
[----:B--2---:R-:W-:Y:S01]  /*01c0*/  STG.E desc[UR4][R4.64], R3 ;  /* 0x0000000304007986 */ /* 0x004fe2000c101904 */
[----:B------:R-:W-:Y:S05]  /*01d0*/  EXIT ;  /* 0x000000000000794d */ /* 0x000fea0003800000 */
.L_x_3:
        /* <DEDUP_REMOVED lines=10> */
.L_x_16:


//--------------------- .text._Z8printArrPiS_     --------------------------
	.section	.text._Z8printArrPiS_,"ax",@progbits
	.align	128
        .global         _Z8printArrPiS_
        .type           _Z8printArrPiS_,@function
        .size           _Z8printArrPiS_,(.L_x_17 - _Z8printArrPiS_)
        .other          _Z8printArrPiS_,@"STO_CUDA_ENTRY STV_DEFAULT"
_Z8printArrPiS_:
.text._Z8printArrPiS_:
[----:B------:R-:W0:Y:S08]  /*0000*/  LDC R1, c[0x0][0x37c] ;  /* 0x0000df00ff017b82 */ /* 0x000e300000000800 */
[----:B------:R-:W1:Y:S01]  /*0010*/  LDC.64 R4, c[0x0][0x388] ;  /* 0x0000e200ff047b82 */ /* 0x000e620000000a00 */
[----:B------:R-:W1:Y:S01]  /*0020*/  LDCU.64 UR36, c[0x0][0x358] ;  /* 0x00006b00ff2477ac */ /* 0x000e620008000a00 */
[----:B0-----:R-:W-:Y:S01]  /*0030*/  VIADD R1, R1, 0xfffffff8 ;  /* 0xfffffff801017836 */ /* 0x001fe20000000000 */
[----:B-1----:R-:W2:Y:S01]  /*0040*/  LDG.E R4, desc[UR36][R4.64] ;  /* 0x0000002404047981 */ /* 0x002ea2000c1e1900 */
[----:B------:R-:W0:Y:S01]  /*0050*/  LDCU UR4, c[0x0][0x2f8] ;  /* 0x00005f00ff0477ac */ /* 0x000e220008000800 */
[----:B------:R-:W1:Y:S02]  /*0060*/  LDCU UR5, c[0x0][0x2fc] ;  /* 0x00005f80ff0577ac */ /* 0x000e640008000800 */
[----:B0-----:R-:W-:-:S02]  /*0070*/  IADD3 R2, P1, PT, R1, UR4, RZ ;  /* 0x0000000401027c10 */ /* 0x001fc4000ff3e0ff */
[----:B--2---:R-:W-:-:S13]  /*0080*/  ISETP.GE.AND P0, PT, R4, 0x1, PT ;  /* 0x000000010400780c */ /* 0x004fda0003f06270 */
[----:B-1----:R-:W-:Y:S05]  /*0090*/  @!P0 EXIT ;  /* 0x000000000000894d */ /* 0x002fea0003800000 */
[----:B------:R-:W-:Y:S02]  /*00a0*/  HFMA2 R17, -RZ, RZ, 0, 0 ;  /* 0x00000000ff117431 */ /* 0x000fe400000001ff */
[----:B------:R-:W-:-:S07]  /*00b0*/  IMAD.X R16, RZ, RZ, UR5, P1 ;  /* 0x00000005ff107e24 */ /* 0x000fce00088e06ff */
.L_x_5:
[----:B------:R-:W0:Y:S01]  /*00c0*/  LDC.64 R8, c[0x0][0x380] ;  /* 0x0000e000ff087b82 */ /* 0x000e220000000a00 */
[----:B------:R-:W-:Y:S01]  /*00d0*/  MOV R0, 0x8 ;  /* 0x0000000800007802 */ /* 0x000fe20000000f00 */
[----:B------:R-:W1:Y:S01]  /*00e0*/  LDCU.64 UR4, c[0x4][URZ] ;  /* 0x01000000ff0477ac */ /* 0x000e620008000a00 */
[----:B0-----:R-:W-:-:S06]  /*00f0*/  IMAD.WIDE.U32 R8, R17, 0x4, R8 ;  /* 0x0000000411087825 */ /* 0x001fcc00078e0008 */
[----:B------:R-:W2:Y:S01]  /*0100*/  LDG.E R8, desc[UR36][R8.64] ;  /* 0x0000002408087981 */ /* 0x000ea2000c1e1900 */
[----:B------:R0:W3:Y:S01]  /*0110*/  LDC.64 R10, c[0x4][R0] ;  /* 0x01000000000a7b82 */ /* 0x0000e20000000a00 */
[----:B-1----:R-:W-:Y:S01]  /*0120*/  IMAD.U32 R4, RZ, RZ, UR4 ;  /* 0x00000004ff047e24 */ /* 0x002fe2000f8e00ff */
[----:B------:R-:W-:Y:S01]  /*0130*/  MOV R6, R2 ;  /* 0x0000000200067202 */ /* 0x000fe20000000f00 */
[----:B------:R-:W-:Y:S02]  /*0140*/  IMAD.U32 R5, RZ, RZ, UR5 ;  /* 0x00000005ff057e24 */ /* 0x000fe4000f8e00ff */
[----:B------:R-:W-:Y:S01]  /*0150*/  IMAD.MOV.U32 R7, RZ, RZ, R16 ;  /* 0x000000ffff077224 */ /* 0x000fe200078e0010 */
[----:B--23--:R0:W-:Y:S06]  /*0160*/  STL [R1], R8 ;  /* 0x0000000801007387 */ /* 0x00c1ec0000100800 */
[----:B------:R-:W-:-:S07]  /*0170*/  LEPC R20, `(.L_x_4) ;  /* 0x000000001014794e */ /* 0x000fce0000000000 */
[----:B0-----:R-:W-:Y:S05]  /*0180*/  CALL.ABS.NOINC R10 ;  /* 0x000000000a007343 */ /* 0x001fea0003c00000 */
.L_x_4:
[----:B------:R-:W0:Y:S02]  /*0190*/  LDC.64 R4, c[0x0][0x388] ;  /* 0x0000e200ff047b82 */ /* 0x000e240000000a00 */
[----:B0-----:R-:W2:Y:S01]  /*01a0*/  LDG.E R4, desc[UR36][R4.64] ;  /* 0x0000002404047981 */ /* 0x001ea2000c1e1900 */
[----:B------:R-:W-:-:S04]  /*01b0*/  IADD3 R17, PT, PT, R17, 0x1, RZ ;  /* 0x0000000111117810 */ /* 0x000fc80007ffe0ff */
[----:B--2---:R-:W-:-:S13]  /*01c0*/  ISETP.GE.AND P0, PT, R17, R4, PT ;  /* 0x000000041100720c */ /* 0x004fda0003f06270 */
[----:B------:R-:W-:Y:S05]  /*01d0*/  @!P0 BRA `(.L_x_5) ;  /* 0xfffffffc00b88947 */ /* 0x000fea000383ffff */
[----:B------:R-:W-:Y:S05]  /*01e0*/  EXIT ;  /* 0x000000000000794d */ /* 0x000fea0003800000 */
.L_x_6:
        /* <DEDUP_REMOVED lines=9> */
.L_x_17:


//--------------------- .text._Z9downSweepPiS_S_i --------------------------
	.section	.text._Z9downSweepPiS_S_i,"ax",@progbits
	.align	128
        .global         _Z9downSweepPiS_S_i
        .type           _Z9downSweepPiS_S_i,@function
        .size           _Z9downSweepPiS_S_i,(.L_x_18 - _Z9downSweepPiS_S_i)
        .other          _Z9downSweepPiS_S_i,@"STO_CUDA_ENTRY STV_DEFAULT"
_Z9downSweepPiS_S_i:
.text._Z9downSweepPiS_S_i:
[----:B------:R-:W-:Y:S08]  /*0000*/  LDC R1, c[0x0][0x37c] ;  /* 0x0000df00ff017b82 */ /* 0x000ff00000000800 */
[----:B------:R-:W0:Y:S01]  /*0010*/  LDC.64 R2, c[0x0][0x388] ;  /* 0x0000e200ff027b82 */ /* 0x000e220000000a00 */
[----:B------:R-:W0:Y:S07]  /*0020*/  LDCU.64 UR4, c[0x0][0x358] ;  /* 0x00006b00ff0477ac */ /* 0x000e2e0008000a00 */
[----:B------:R-:W1:Y:S01]  /*0030*/  LDC R0, c[0x0][0x398] ;  /* 0x0000e600ff007b82 */ /* 0x000e620000000800 */
[----:B0-----:R-:W2:Y:S01]  /*0040*/  LDG.E R7, desc[UR4][R2.64] ;  /* 0x0000000402077981 */ /* 0x001ea2000c1e1900 */
[----:B------:R-:W0:Y:S01]  /*0050*/  S2R R9, SR_TID.X ;  /* 0x0000000000097919 */ /* 0x000e220000002100 */
[----:B-1----:R-:W-:Y:S01]  /*0060*/  IMAD.SHL.U32 R6, R0, 0x2, RZ ;  /* 0x0000000200067824 */ /* 0x002fe200078e00ff */
[----:B------:R-:W0:Y:S04]  /*0070*/  S2R R8, SR_CTAID.X ;  /* 0x0000000000087919 */ /* 0x000e280000002500 */
[----:B------:R-:W-:-:S04]  /*0080*/  IABS R11, R6 ;  /* 0x00000006000b7213 */ /* 0x000fc80000000000 */
[----:B------:R-:W1:Y:S08]  /*0090*/  I2F.RP R10, R11 ;  /* 0x0000000b000a7306 */ /* 0x000e700000209400 */
[----:B-1----:R-:W1:Y:S01]  /*00a0*/  MUFU.RCP R10, R10 ;  /* 0x0000000a000a7308 */ /* 0x002e620000001000 */
[----:B0-----:R-:W-:-:S04]  /*00b0*/  IMAD R9, R8, 0x20, R9 ;  /* 0x0000002008097824 */ /* 0x001fc800078e0209 */
[----:B------:R-:W-:Y:S02]  /*00c0*/  VIADD R8, R9, 0x1 ;  /* 0x0000000109087836 */ /* 0x000fe40000000000 */
[----:B-1----:R-:W-:-:S03]  /*00d0*/  VIADD R4, R10, 0xffffffe ;  /* 0x0ffffffe0a047836 */ /* 0x002fc60000000000 */
[----:B------:R-:W-:Y:S02]  /*00e0*/  IABS R10, R8 ;  /* 0x00000008000a7213 */ /* 0x000fe40000000000 */
[----:B------:R-:W-:Y:S01]  /*00f0*/  ISETP.GE.AND P3, PT, R8, RZ, PT ;  /* 0x000000ff0800720c */ /* 0x000fe20003f66270 */
[----:B------:R0:W1:Y:S02]  /*0100*/  F2I.FTZ.U32.TRUNC.NTZ R5, R4 ;  /* 0x0000000400057305 */ /* 0x000064000021f000 */
[----:B0-----:R-:W-:Y:S01]  /*0110*/  HFMA2 R4, -RZ, RZ, 0, 0 ;  /* 0x00000000ff047431 */ /* 0x001fe200000001ff */
[----:B-1----:R-:W-:-:S05]  /*0120*/  IADD3 R12, PT, PT, RZ, -R5, RZ ;  /* 0x80000005ff0c7210 */ /* 0x002fca0007ffe0ff */
[----:B------:R-:W-:Y:S01]  /*0130*/  IMAD R13, R12, R11, RZ ;  /* 0x0000000b0c0d7224 */ /* 0x000fe200078e02ff */
[----:B------:R-:W-:-:S03]  /*0140*/  IABS R12, R6 ;  /* 0x00000006000c7213 */ /* 0x000fc60000000000 */
[----:B------:R-:W-:-:S04]  /*0150*/  IMAD.HI.U32 R5, R5, R13, R4 ;  /* 0x0000000d05057227 */ /* 0x000fc800078e0004 */
[----:B------:R-:W-:Y:S02]  /*0160*/  IMAD.MOV R4, RZ, RZ, -R12 ;  /* 0x000000ffff047224 */ /* 0x000fe400078e0a0c */
[----:B------:R-:W-:-:S04]  /*0170*/  IMAD.HI.U32 R5, R5, R10, RZ ;  /* 0x0000000a05057227 */ /* 0x000fc800078e00ff */
[----:B------:R-:W-:-:S05]  /*0180*/  IMAD R10, R5, R4, R10 ;  /* 0x00000004050a7224 */ /* 0x000fca00078e020a */
[----:B------:R-:W-:-:S13]  /*0190*/  ISETP.GT.U32.AND P0, PT, R11, R10, PT ;  /* 0x0000000a0b00720c */ /* 0x000fda0003f04070 */
[----:B------:R-:W-:Y:S02]  /*01a0*/  @!P0 IADD3 R10, PT, PT, R10, -R11, RZ ;  /* 0x8000000b0a0a8210 */ /* 0x000fe40007ffe0ff */
[----:B------:R-:W-:Y:S02]  /*01b0*/  ISETP.NE.AND P0, PT, R6, RZ, PT ;  /* 0x000000ff0600720c */ /* 0x000fe40003f05270 */
[----:B------:R-:W-:-:S13]  /*01c0*/  ISETP.GT.U32.AND P2, PT, R11, R10, PT ;  /* 0x0000000a0b00720c */ /* 0x000fda0003f44070 */
[----:B------:R-:W-:-:S05]  /*01d0*/  @!P2 IMAD.IADD R10, R10, 0x1, -R11 ;  /* 0x000000010a0aa824 */ /* 0x000fca00078e0a0b */
[----:B------:R-:W-:Y:S02]  /*01e0*/  @!P3 IADD3 R10, PT, PT, -R10, RZ, RZ ;  /* 0x000000ff0a0ab210 */ /* 0x000fe40007ffe1ff */
[----:B------:R-:W-:-:S04]  /*01f0*/  @!P0 LOP3.LUT R10, RZ, R6, RZ, 0x33, !PT ;  /* 0x00000006ff0a8212 */ /* 0x000fc800078e33ff */
[----:B------:R-:W-:-:S04]  /*0200*/  ISETP.NE.AND P0, PT, R10, RZ, PT ;  /* 0x000000ff0a00720c */ /* 0x000fc80003f05270 */
[----:B------:R-:W-:Y:S02]  /*0210*/  ISETP.EQ.OR P0, PT, R9, RZ, P0 ;  /* 0x000000ff0900720c */ /* 0x000fe40000702670 */
[----:B--2---:R-:W-:-:S13]  /*0220*/  ISETP.NE.AND P1, PT, R6, R7, PT ;  /* 0x000000070600720c */ /* 0x004fda0003f25270 */
[----:B------:R-:W0:Y:S02]  /*0230*/  @!P1 LDC.64 R4, c[0x0][0x380] ;  /* 0x0000e000ff049b82 */ /* 0x000e240000000a00 */
[----:B0-----:R-:W-:-:S05]  /*0240*/  @!P1 IMAD.WIDE R6, R6, 0x4, R4 ;  /* 0x0000000406069825 */ /* 0x001fca00078e0204 */
[----:B------:R0:W-:Y:S01]  /*0250*/  @!P1 STG.E desc[UR4][R6.64+-0x4], RZ ;  /* 0xfffffcff06009986 */ /* 0x0001e2000c101904 */
[----:B------:R-:W-:Y:S05]  /*0260*/  @P0 EXIT ;  /* 0x000000000000094d */ /* 0x000fea0003800000 */
[----:B------:R-:W2:Y:S02]  /*0270*/  LDG.E R2, desc[UR4][R2.64] ;  /* 0x0000000402027981 */ /* 0x000ea4000c1e1900 */
[----:B--2---:R-:W-:-:S13]  /*0280*/  ISETP.GT.AND P0, PT, R2, R9, PT ;  /* 0x000000090200720c */ /* 0x004fda0003f04270 */
[----:B------:R-:W-:Y:S05]  /*0290*/  @!P0 EXIT ;  /* 0x000000000000894d */ /* 0x000fea0003800000 */
[----:B------:R-:W1:Y:S01]  /*02a0*/  LDC.64 R2, c[0x0][0x380] ;  /* 0x0000e000ff027b82 */ /* 0x000e620000000a00 */
[----:B------:R-:W-:-:S04]  /*02b0*/  IMAD.IADD R9, R9, 0x1, -R0 ;  /* 0x0000000109097824 */ /* 0x000fc800078e0a00 */
[----:B-1----:R-:W-:-:S04]  /*02c0*/  IMAD.WIDE R2, R9, 0x4, R2 ;  /* 0x0000000409027825 */ /* 0x002fc800078e0202 */
[----:B------:R-:W-:Y:S02]  /*02d0*/  IMAD.WIDE R4, R0, 0x4, R2 ;  /* 0x0000000400047825 */ /* 0x000fe400078e0202 */
[----:B------:R-:W2:Y:S04]  /*02e0*/  LDG.E R0, desc[UR4][R2.64] ;  /* 0x0000000402007981 */ /* 0x000ea8000c1e1900 */
[----:B0-----:R-:W2:Y:S02]  /*02f0*/  LDG.E R7, desc[UR4][R4.64] ;  /* 0x0000000404077981 */ /* 0x001ea4000c1e1900 */
[----:B--2---:R-:W-:Y:S02]  /*0300*/  IADD3 R9, PT, PT, R0, R7, RZ ;  /* 0x0000000700097210 */ /* 0x004fe40007ffe0ff */
[----:B------:R-:W-:Y:S04]  /*0310*/  STG.E desc[UR4][R2.64], R7 ;  /* 0x0000000702007986 */ /* 0x000fe8000c101904 */
[----:B------:R-:W-:Y:S01]  /*0320*/  STG.E desc[UR4][R4.64], R9 ;  /* 0x0000000904007986 */ /* 0x000fe2000c101904 */
[----:B------:R-:W-:Y:S05]  /*0330*/  EXIT ;  /* 0x000000000000794d */ /* 0x000fea0003800000 */
.L_x_7:
        /* <DEDUP_REMOVED lines=12> */
.L_x_18:


//--------------------- .text._Z7upSweepPiS_S_i   --------------------------
	.section	.text._Z7upSweepPiS_S_i,"ax",@progbits
	.align	128
        .global         _Z7upSweepPiS_S_i
        .type           _Z7upSweepPiS_S_i,@function
        .size           _Z7upSweepPiS_S_i,(.L_x_19 - _Z7upSweepPiS_S_i)
        .other          _Z7upSweepPiS_S_i,@"STO_CUDA_ENTRY STV_DEFAULT"
_Z7upSweepPiS_S_i:
.text._Z7upSweepPiS_S_i:
[----:B------:R-:W-:Y:S08]  /*0000*/  LDC R1, c[0x0][0x37c] ;  /* 0x0000df00ff017b82 */ /* 0x000ff00000000800 */
[----:B------:R-:W0:Y:S01]  /*0010*/  LDC.64 R2, c[0x0][0x390] ;  /* 0x0000e400ff027b82 */ /* 0x000e220000000a00 */
[----:B------:R-:W0:Y:S02]  /*0020*/  LDCU.64 UR4, c[0x0][0x358] ;  /* 0x00006b00ff0477ac */ /* 0x000e240008000a00 */
[----:B0-----:R-:W2:Y:S01]  /*0030*/  LDG.E R3, desc[UR4][R2.64] ;  /* 0x0000000402037981 */ /* 0x001ea2000c1e1900 */
[----:B------:R-:W0:Y:S01]  /*0040*/  S2R R0, SR_TID.X ;  /* 0x0000000000007919 */ /* 0x000e220000002100 */
[----:B------:R-:W0:Y:S02]  /*0050*/  S2R R5, SR_CTAID.X ;  /* 0x0000000000057919 */ /* 0x000e240000002500 */
[----:B0-----:R-:W-:-:S05]  /*0060*/  IMAD R0, R5, 0x20, R0 ;  /* 0x0000002005007824 */ /* 0x001fca00078e0200 */
[----:B--2---:R-:W-:-:S13]  /*0070*/  ISETP.GT.AND P0, PT, R0, R3, PT ;  /* 0x000000030000720c */ /* 0x004fda0003f04270 */
[----:B------:R-:W-:Y:S05]  /*0080*/  @P0 EXIT ;  /* 0x000000000000094d */ /* 0x000fea0003800000 */
[----:B------:R-:W0:Y:S01]  /*0090*/  LDC R7, c[0x0][0x398] ;  /* 0x0000e600ff077b82 */ /* 0x000e220000000800 */
[----:B------:R-:W-:-:S05]  /*00a0*/  VIADD R4, R0, 0x1 ;  /* 0x0000000100047836 */ /* 0x000fca0000000000 */
[----:B------:R-:W-:Y:S02]  /*00b0*/  IABS R8, R4 ;  /* 0x0000000400087213 */ /* 0x000fe40000000000 */
[----:B------:R-:W-:Y:S01]  /*00c0*/  ISETP.GE.AND P2, PT, R4, RZ, PT ;  /* 0x000000ff0400720c */ /* 0x000fe20003f46270 */
[----:B0-----:R-:W-:-:S05]  /*00d0*/  IMAD.SHL.U32 R11, R7, 0x2, RZ ;  /* 0x00000002070b7824 */ /* 0x001fca00078e00ff */
[-C--:B------:R-:W-:Y:S02]  /*00e0*/  IABS R6, R11.reuse ;  /* 0x0000000b00067213 */ /* 0x080fe40000000000 */
[----:B------:R-:W-:Y:S02]  /*00f0*/  IABS R10, R11 ;  /* 0x0000000b000a7213 */ /* 0x000fe40000000000 */
[----:B------:R-:W0:Y:S08]  /*0100*/  I2F.RP R5, R6 ;  /* 0x0000000600057306 */ /* 0x000e300000209400 */
[----:B0-----:R-:W0:Y:S02]  /*0110*/  MUFU.RCP R5, R5 ;  /* 0x0000000500057308 */ /* 0x001e240000001000 */
[----:B0-----:R-:W-:-:S06]  /*0120*/  VIADD R2, R5, 0xffffffe ;  /* 0x0ffffffe05027836 */ /* 0x001fcc0000000000 */
[----:B------:R0:W1:Y:S02]  /*0130*/  F2I.FTZ.U32.TRUNC.NTZ R3, R2 ;  /* 0x0000000200037305 */ /* 0x000064000021f000 */
[----:B0-----:R-:W-:Y:S01]  /*0140*/  IMAD.MOV.U32 R2, RZ, RZ, RZ ;  /* 0x000000ffff027224 */ /* 0x001fe200078e00ff */
[----:B-1----:R-:W-:-:S05]  /*0150*/  IADD3 R9, PT, PT, RZ, -R3, RZ ;  /* 0x80000003ff097210 */ /* 0x002fca0007ffe0ff */
[----:B------:R-:W-:-:S04]  /*0160*/  IMAD R9, R9, R6, RZ ;  /* 0x0000000609097224 */ /* 0x000fc800078e02ff */
[----:B------:R-:W-:Y:S01]  /*0170*/  IMAD.HI.U32 R3, R3, R9, R2 ;  /* 0x0000000903037227 */ /* 0x000fe200078e0002 */
[----:B------:R-:W-:-:S05]  /*0180*/  IADD3 R2, PT, PT, RZ, -R10, RZ ;  /* 0x8000000aff027210 */ /* 0x000fca0007ffe0ff */
[----:B------:R-:W-:-:S04]  /*0190*/  IMAD.HI.U32 R3, R3, R8, RZ ;  /* 0x0000000803037227 */ /* 0x000fc800078e00ff */
[----:B------:R-:W-:-:S05]  /*01a0*/  IMAD R3, R3, R2, R8 ;  /* 0x0000000203037224 */ /* 0x000fca00078e0208 */
[----:B------:R-:W-:-:S13]  /*01b0*/  ISETP.GT.U32.AND P0, PT, R6, R3, PT ;  /* 0x000000030600720c */ /* 0x000fda0003f04070 */
[----:B------:R-:W-:Y:S01]  /*01c0*/  @!P0 IMAD.IADD R3, R3, 0x1, -R6 ;  /* 0x0000000103038824 */ /* 0x000fe200078e0a06 */
[----:B------:R-:W-:-:S04]  /*01d0*/  ISETP.NE.AND P0, PT, R11, RZ, PT ;  /* 0x000000ff0b00720c */ /* 0x000fc80003f05270 */
[----:B------:R-:W-:-:S13]  /*01e0*/  ISETP.GT.U32.AND P1, PT, R6, R3, PT ;  /* 0x000000030600720c */ /* 0x000fda0003f24070 */
[----:B------:R-:W-:-:S05]  /*01f0*/  @!P1 IMAD.IADD R3, R3, 0x1, -R6 ;  /* 0x0000000103039824 */ /* 0x000fca00078e0a06 */
[----:B------:R-:W-:Y:S02]  /*0200*/  @!P2 IADD3 R3, PT, PT, -R3, RZ, RZ ;  /* 0x000000ff0303a210 */ /* 0x000fe40007ffe1ff */
[----:B------:R-:W-:-:S04]  /*0210*/  @!P0 LOP3.LUT R3, RZ, R11, RZ, 0x33, !PT ;  /* 0x0000000bff038212 */ /* 0x000fc800078e33ff */
[----:B------:R-:W-:-:S04]  /*0220*/  ISETP.NE.AND P0, PT, R3, RZ, PT ;  /* 0x000000ff0300720c */ /* 0x000fc80003f05270 */
[----:B------:R-:W-:-:S13]  /*0230*/  ISETP.EQ.OR P0, PT, R0, RZ, P0 ;  /* 0x000000ff0000720c */ /* 0x000fda0000702670 */
[----:B------:R-:W-:Y:S05]  /*0240*/  @P0 EXIT ;  /* 0x000000000000094d */ /* 0x000fea0003800000 */
[----:B------:R-:W0:Y:S02]  /*0250*/  LDC.64 R2, c[0x0][0x388] ;  /* 0x0000e200ff027b82 */ /* 0x000e240000000a00 */
[----:B0-----:R-:W2:Y:S02]  /*0260*/  LDG.E R3, desc[UR4][R2.64] ;  /* 0x0000000402037981 */ /* 0x001ea4000c1e1900 */
[----:B--2---:R-:W-:-:S13]  /*0270*/  ISETP.GT.AND P0, PT, R3, R0, PT ;  /* 0x000000000300720c */ /* 0x004fda0003f04270 */
[----:B------:R-:W-:Y:S05]  /*0280*/  @!P0 EXIT ;  /* 0x000000000000894d */ /* 0x000fea0003800000 */
[----:B------:R-:W0:Y:S01]  /*0290*/  LDC.64 R2, c[0x0][0x380] ;  /* 0x0000e000ff027b82 */ /* 0x000e220000000a00 */
[----:B------:R-:W-:-:S04]  /*02a0*/  IMAD.IADD R5, R0, 0x1, -R7 ;  /* 0x0000000100057824 */ /* 0x000fc800078e0a07 */
[----:B0-----:R-:W-:-:S04]  /*02b0*/  IMAD.WIDE R4, R5, 0x4, R2 ;  /* 0x0000000405047825 */ /* 0x001fc800078e0202 */
[----:B------:R-:W-:Y:S02]  /*02c0*/  IMAD.WIDE R2, R0, 0x4, R2 ;  /* 0x0000000400027825 */ /* 0x000fe400078e0202 */
[----:B------:R-:W2:Y:S04]  /*02d0*/  LDG.E R5, desc[UR4][R4.64] ;  /* 0x0000000404057981 */ /* 0x000ea8000c1e1900 */
[----:B------:R-:W2:Y:S02]  /*02e0*/  LDG.E R0, desc[UR4][R2.64] ;  /* 0x0000000402007981 */ /* 0x000ea4000c1e1900 */
[----:B--2---:R-:W-:-:S05]  /*02f0*/  IADD3 R7, PT, PT, R0, R5, RZ ;  /* 0x0000000500077210 */ /* 0x004fca0007ffe0ff */
[----:B------:R-:W-:Y:S01]  /*0300*/  STG.E desc[UR4][R2.64], R7 ;  /* 0x0000000702007986 */ /* 0x000fe2000c101904 */
[----:B------:R-:W-:Y:S05]  /*0310*/  EXIT ;  /* 0x000000000000794d */ /* 0x000fea0003800000 */
.L_x_8:
        /* <DEDUP_REMOVED lines=14> */
.L_x_19:


//--------------------- .text._Z6exToInPiS_S_S_   --------------------------
	.section	.text._Z6exToInPiS_S_S_,"ax",@progbits
	.align	128
        .global         _Z6exToInPiS_S_S_
        .type           _Z6exToInPiS_S_S_,@function
        .size           _Z6exToInPiS_S_S_,(.L_x_20 - _Z6exToInPiS_S_S_)
        .other          _Z6exToInPiS_S_S_,@"STO_CUDA_ENTRY STV_DEFAULT"
_Z6exToInPiS_S_S_:
.text._Z6exToInPiS_S_S_:
[----:B------:R-:W-:Y:S08]  /*0000*/  LDC R1, c[0x0][0x37c] ;  /* 0x0000df00ff017b82 */ /* 0x000ff00000000800 */
[----:B------:R-:W0:Y:S01]  /*0010*/  LDC.64 R2, c[0x0][0x390] ;  /* 0x0000e400ff027b82 */ /* 0x000e220000000a00 */
[----:B------:R-:W0:Y:S02]  /*0020*/  LDCU.64 UR4, c[0x0][0x358] ;  /* 0x00006b00ff0477ac */ /* 0x000e240008000a00 */
[----:B0-----:R-:W2:Y:S01]  /*0030*/  LDG.E R0, desc[UR4][R2.64] ;  /* 0x0000000402007981 */ /* 0x001ea2000c1e1900 */
[----:B------:R-:W-:Y:S01]  /*0040*/  BSSY.RECONVERGENT B0, `(.L_x_9) ;  /* 0x000000f000007945 */ /* 0x000fe20003800200 */
[----:B------:R-:W0:Y:S01]  /*0050*/  S2R R9, SR_TID.X ;  /* 0x0000000000097919 */ /* 0x000e220000002100 */
[----:B------:R-:W0:Y:S02]  /*0060*/  S2R R4, SR_CTAID.X ;  /* 0x0000000000047919 */ /* 0x000e240000002500 */
[----:B0-----:R-:W-:-:S04]  /*0070*/  LEA R9, R4, R9, 0x5 ;  /* 0x0000000904097211 */ /* 0x001fc800078e28ff */
[----:B--2---:R-:W-:-:S04]  /*0080*/  ISETP.GE.AND P0, PT, R9, R0, PT ;  /* 0x000000000900720c */ /* 0x004fc80003f06270 */
[----:B------:R-:W-:-:S13]  /*0090*/  ISETP.LT.OR P0, PT, R9, 0x1, P0 ;  /* 0x000000010900780c */ /* 0x000fda0000701670 */
[----:B------:R-:W-:Y:S05]  /*00a0*/  @P0 BRA `(.L_x_10) ;  /* 0x0000000000200947 */ /* 0x000fea0003800000 */
[----:B------:R-:W0:Y:S08]  /*00b0*/  LDC.64 R4, c[0x0][0x380] ;  /* 0x0000e000ff047b82 */ /* 0x000e300000000a00 */
[----:B------:R-:W1:Y:S01]  /*00c0*/  LDC.64 R6, c[0x0][0x388] ;  /* 0x0000e200ff067b82 */ /* 0x000e620000000a00 */
[----:B0-----:R-:W-:-:S06]  /*00d0*/  IMAD.WIDE.U32 R4, R9, 0x4, R4 ;  /* 0x0000000409047825 */ /* 0x001fcc00078e0004 */
[----:B------:R-:W2:Y:S01]  /*00e0*/  LDG.E R5, desc[UR4][R4.64] ;  /* 0x0000000404057981 */ /* 0x000ea2000c1e1900 */
[----:B------:R-:W-:-:S05]  /*00f0*/  IADD3 R11, PT, PT, R9, -0x1, RZ ;  /* 0xffffffff090b7810 */ /* 0x000fca0007ffe0ff */
[----:B-1----:R-:W-:-:S05]  /*0100*/  IMAD.WIDE.U32 R6, R11, 0x4, R6 ;  /* 0x000000040b067825 */ /* 0x002fca00078e0006 */
[----:B--2---:R0:W-:Y:S04]  /*0110*/  STG.E desc[UR4][R6.64], R5 ;  /* 0x0000000506007986 */ /* 0x0041e8000c101904 */
[----:B------:R0:W5:Y:S02]  /*0120*/  LDG.E R0, desc[UR4][R2.64] ;  /* 0x0000000402007981 */ /* 0x000164000c1e1900 */
.L_x_10:
[----:B------:R-:W-:Y:S05]  /*0130*/  BSYNC.RECONVERGENT B0 ;  /* 0x0000000000007941 */ /* 0x000fea0003800200 */
.L_x_9:
[----:B-----5:R-:W-:-:S04]  /*0140*/  IADD3 R0, PT, PT, R0, -0x1, RZ ;  /* 0xffffffff00007810 */ /* 0x020fc80007ffe0ff */
[----:B------:R-:W-:-:S13]  /*0150*/  ISETP.NE.AND P0, PT, R9, R0, PT ;  /* 0x000000000900720c */ /* 0x000fda0003f05270 */
[----:B------:R-:W-:Y:S05]  /*0160*/  @P0 EXIT ;  /* 0x000000000000094d */ /* 0x000fea0003800000 */
[----:B0-----:R-:W0:Y:S08]  /*0170*/  LDC.64 R2, c[0x0][0x380] ;  /* 0x0000e000ff027b82 */ /* 0x001e300000000a00 */
[----:B------:R-:W1:Y:S08]  /*0180*/  LDC.64 R4, c[0x0][0x398] ;  /* 0x0000e600ff047b82 */ /* 0x000e700000000a00 */
[----:B------:R-:W2:Y:S01]  /*0190*/  LDC.64 R6, c[0x0][0x388] ;  /* 0x0000e200ff067b82 */ /* 0x000ea20000000a00 */
[----:B0-----:R-:W-:-:S06]  /*01a0*/  IMAD.WIDE R2, R9, 0x4, R2 ;  /* 0x0000000409027825 */ /* 0x001fcc00078e0202 */
[----:B------:R-:W3:Y:S04]  /*01b0*/  LDG.E R2, desc[UR4][R2.64] ;  /* 0x0000000402027981 */ /* 0x000ee8000c1e1900 */
[----:B-1----:R-:W3:Y:S01]  /*01c0*/  LDG.E R11, desc[UR4][R4.64] ;  /* 0x00000004040b7981 */ /* 0x002ee2000c1e1900 */
[----:B--2---:R-:W-:Y:S01]  /*01d0*/  IMAD.WIDE R6, R9, 0x4, R6 ;  /* 0x0000000409067825 */ /* 0x004fe200078e0206 */
[----:B---3--:R-:W-:-:S05]  /*01e0*/  IADD3 R11, PT, PT, R2, R11, RZ ;  /* 0x0000000b020b7210 */ /* 0x008fca0007ffe0ff */
[----:B------:R-:W-:Y:S04]  /*01f0*/  STG.E desc[UR4][R6.64], R11 ;  /* 0x0000000b06007986 */ /* 0x000fe8000c101904 */
[----:B------:R-:W-:Y:S01]  /*0200*/  STG.E desc[UR4][R4.64], R11 ;  /* 0x0000000b04007986 */ /* 0x000fe2000c101904 */
[----:B------:R-:W-:Y:S05]  /*0210*/  EXIT ;  /* 0x000000000000794d */ /* 0x000fea0003800000 */
.L_x_11:
        /* <DEDUP_REMOVED lines=14> */
.L_x_20:


//--------------------- .text._Z7bitMaskPiS_S_S_S_S_ --------------------------
	.section	.text._Z7bitMaskPiS_S_S_S_S_,"ax",@progbits
	.align	128
        .global         _Z7bitMaskPiS_S_S_S_S_
        .type           _Z7bitMaskPiS_S_S_S_S_,@function
        .size           _Z7bitMaskPiS_S_S_S_S_,(.L_x_21 - _Z7bitMaskPiS_S_S_S_S_)
        .other          _Z7bitMaskPiS_S_S_S_S_,@"STO_CUDA_ENTRY STV_DEFAULT"
_Z7bitMaskPiS_S_S_S_S_:
.text._Z7bitMaskPiS_S_S_S_S_:
[----:B------:R-:W-:Y:S08]  /*0000*/  LDC R1, c[0x0][0x37c] ;  /* 0x0000df00ff017b82 */ /* 0x000ff00000000800 */
[----:B------:R-:W0:Y:S01]  /*0010*/  LDC.64 R2, c[0x0][0x388] ;  /* 0x0000e200ff027b82 */ /* 0x000e220000000a00 */
[----:B------:R-:W0:Y:S02]  /*0020*/  LDCU.64 UR4, c[0x0][0x358] ;  /* 0x00006b00ff0477ac */ /* 0x000e240008000a00 */
[----:B0-----:R-:W2:Y:S01]  /*0030*/  LDG.E R0, desc[UR4][R2.64] ;  /* 0x0000000402007981 */ /* 0x001ea2000c1e1900 */
[----:B------:R-:W-:Y:S01]  /*0040*/  BSSY.RECONVERGENT B0, `(.L_x_12) ;  /* 0x0000017000007945 */ /* 0x000fe20003800200 */
[----:B------:R-:W0:Y:S01]  /*0050*/  S2R R13, SR_TID.X ;  /* 0x00000000000d7919 */ /* 0x000e220000002100 */
[----:B------:R-:W0:Y:S02]  /*0060*/  S2R R4, SR_CTAID.X ;  /* 0x0000000000047919 */ /* 0x000e240000002500 */
[----:B0-----:R-:W-:-:S05]  /*0070*/  IMAD R13, R4, 0x20, R13 ;  /* 0x00000020040d7824 */ /* 0x001fca00078e020d */
[----:B--2---:R-:W-:-:S13]  /*0080*/  ISETP.GE.AND P0, PT, R13, R0, PT ;  /* 0x000000000d00720c */ /* 0x004fda0003f06270 */
[----:B------:R-:W-:Y:S05]  /*0090*/  @P0 BRA `(.L_x_13) ;  /* 0x0000000000440947 */ /* 0x000fea0003800000 */
[----:B------:R-:W0:Y:S08]  /*00a0*/  LDC.64 R4, c[0x0][0x380] ;  /* 0x0000e000ff047b82 */ /* 0x000e300000000a00 */
[----:B------:R-:W1:Y:S08]  /*00b0*/  LDC.64 R6, c[0x0][0x3a0] ;  /* 0x0000e800ff067b82 */ /* 0x000e700000000a00 */
[----:B------:R-:W2:Y:S01]  /*00c0*/  LDC.64 R8, c[0x0][0x3a8] ;  /* 0x0000ea00ff087b82 */ /* 0x000ea20000000a00 */
[----:B0-----:R-:W-:-:S07]  /*00d0*/  IMAD.WIDE R4, R13, 0x4, R4 ;  /* 0x000000040d047825 */ /* 0x001fce00078e0204 */
[----:B------:R-:W0:Y:S01]  /*00e0*/  LDC.64 R10, c[0x0][0x390] ;  /* 0x0000e400ff0a7b82 */ /* 0x000e220000000a00 */
[----:B------:R-:W3:Y:S04]  /*00f0*/  LDG.E R4, desc[UR4][R4.64] ;  /* 0x0000000404047981 */ /* 0x000ee8000c1e1900 */
[----:B-1----:R-:W3:Y:S04]  /*0100*/  LDG.E R7, desc[UR4][R6.64] ;  /* 0x0000000406077981 */ /* 0x002ee8000c1e1900 */
[----:B--2---:R-:W2:Y:S01]  /*0110*/  LDG.E R9, desc[UR4][R8.64] ;  /* 0x0000000408097981 */ /* 0x004ea2000c1e1900 */
[----:B0-----:R-:W-:Y:S01]  /*0120*/  IMAD.WIDE R10, R13, 0x4, R10 ;  /* 0x000000040d0a7825 */ /* 0x001fe200078e020a */
[----:B---3--:R-:W-:-:S04]  /*0130*/  SHF.R.S32.HI R15, RZ, R7, R4 ;  /* 0x00000007ff0f7219 */ /* 0x008fc80000011404 */
[----:B------:R-:W-:-:S04]  /*0140*/  LEA.HI R0, R4, R15, RZ, 0x1 ;  /* 0x0000000f04007211 */ /* 0x000fc800078f08ff */
[----:B------:R-:W-:-:S05]  /*0150*/  LOP3.LUT R0, R0, 0xfffffffe, RZ, 0xc0, !PT ;  /* 0xfffffffe00007812 */ /* 0x000fca00078ec0ff */
[----:B------:R-:W-:-:S05]  /*0160*/  IMAD.IADD R0, R15, 0x1, -R0 ;  /* 0x000000010f007824 */ /* 0x000fca00078e0a00 */
[----:B--2---:R-:W-:-:S04]  /*0170*/  ISETP.NE.AND P0, PT, R0, R9, PT ;  /* 0x000000090000720c */ /* 0x004fc80003f05270 */
[----:B------:R-:W-:-:S05]  /*0180*/  SEL R15, RZ, 0x1, P0 ;  /* 0x00000001ff0f7807 */ /* 0x000fca0000000000 */
[----:B------:R0:W-:Y:S04]  /*0190*/  STG.E desc[UR4][R10.64], R15 ;  /* 0x0000000f0a007986 */ /* 0x0001e8000c101904 */
[----:B------:R0:W5:Y:S02]  /*01a0*/  LDG.E R0, desc[UR4][R2.64] ;  /* 0x0000000402007981 */ /* 0x000164000c1e1900 */
.L_x_13:
[----:B------:R-:W-:Y:S05]  /*01b0*/  BSYNC.RECONVERGENT B0 ;  /* 0x0000000000007941 */ /* 0x000fea0003800200 */
.L_x_12:
[----:B-----5:R-:W-:-:S05]  /*01c0*/  VIADD R0, R0, 0xffffffff ;  /* 0xffffffff00007836 */ /* 0x020fca0000000000 */
[----:B------:R-:W-:-:S13]  /*01d0*/  ISETP.NE.AND P0, PT, R13, R0, PT ;  /* 0x000000000d00720c */ /* 0x000fda0003f05270 */
[----:B------:R-:W-:Y:S05]  /*01e0*/  @P0 EXIT ;  /* 0x000000000000094d */ /* 0x000fea0003800000 */
[----:B0-----:R-:W0:Y:S02]  /*01f0*/  LDC.64 R2, c[0x0][0x390] ;  /* 0x0000e400ff027b82 */ /* 0x001e240000000a00 */
[----:B0-----:R-:W-:-:S06]  /*0200*/  IMAD.WIDE R4, R13, 0x4, R2 ;  /* 0x000000040d047825 */ /* 0x001fcc00078e0202 */
[----:B------:R-:W2:Y:S01]  /*0210*/  LDG.E R5, desc[UR4][R4.64] ;  /* 0x0000000404057981 */ /* 0x000ea2000c1e1900 */
[----:B------:R-:W2:Y:S03]  /*0220*/  LDC.64 R2, c[0x0][0x398] ;  /* 0x0000e600ff027b82 */ /* 0x000ea60000000a00 */
[----:B--2---:R-:W-:Y:S01]  /*0230*/  STG.E desc[UR4][R2.64], R5 ;  /* 0x0000000502007986 */ /* 0x004fe2000c101904 */
[----:B------:R-:W-:Y:S05]  /*0240*/  EXIT ;  /* 0x000000000000794d */ /* 0x000fea0003800000 */
.L_x_14:
        /* <DEDUP_REMOVED lines=11> */
.L_x_21:


//--------------------- .nv.global.init           --------------------------
	.section	.nv.global.init,"aw",@progbits
.nv.global.init:
	.type		$str,@object
	.size		$str,(.L_0 - $str)
$str:
        /*0000*/ 	.byte	0x25, 0x64, 0x0a, 0x00
.L_0:


//--------------------- .nv.shared.reserved.0     --------------------------
	.section	.nv.shared.reserved.0,"aw",@nobits
	.weak		__nv_reservedSMEM_offset_0_alias
	.size		__nv_reservedSMEM_offset_0_alias, 0, 64
	.other		__nv_reservedSMEM_offset_0_alias,@"STO_CUDA_RESERVED_SHARED STV_DEFAULT"
__nv_reservedSMEM_offset_0_alias:
	.zero		0
	.zero		64


//--------------------- .nv.constant0._Z7copyArrPiS_S_S_S_ --------------------------
	.section	.nv.constant0._Z7copyArrPiS_S_S_S_,"a",@progbits
	.sectionflags	@""
	.align	4
.nv.constant0._Z7copyArrPiS_S_S_S_:
	.zero		936


//--------------------- .nv.constant0._Z9copyOddsPPiS_S_S_ --------------------------
	.section	.nv.constant0._Z9copyOddsPPiS_S_S_,"a",@progbits
	.sectionflags	@""
	.align	4
.nv.constant0._Z9copyOddsPPiS_S_S_:
	.zero		928


//--------------------- .nv.constant0._Z8printArrPiS_ --------------------------
	.section	.nv.constant0._Z8printArrPiS_,"a",@progbits
	.sectionflags	@""
	.align	4
.nv.constant0._Z8printArrPiS_:
	.zero		912


//--------------------- .nv.constant0._Z9downSweepPiS_S_i --------------------------
	.section	.nv.constant0._Z9downSweepPiS_S_i,"a",@progbits
	.sectionflags	@""
	.align	4
.nv.constant0._Z9downSweepPiS_S_i:
	.zero		924


//--------------------- .nv.constant0._Z7upSweepPiS_S_i --------------------------
	.section	.nv.constant0._Z7upSweepPiS_S_i,"a",@progbits
	.sectionflags	@""
	.align	4
.nv.constant0._Z7upSweepPiS_S_i:
	.zero		924


//--------------------- .nv.constant0._Z6exToInPiS_S_S_ --------------------------
	.section	.nv.constant0._Z6exToInPiS_S_S_,"a",@progbits
	.sectionflags	@""
	.align	4
.nv.constant0._Z6exToInPiS_S_S_:
	.zero		928


//--------------------- .nv.constant0._Z7bitMaskPiS_S_S_S_S_ --------------------------
	.section	.nv.constant0._Z7bitMaskPiS_S_S_S_S_,"a",@progbits
	.sectionflags	@""
	.align	4
.nv.constant0._Z7bitMaskPiS_S_S_S_S_:
	.zero		944


//--------------------- SYMBOLS --------------------------

	.type		.nv.reservedSmem.offset0,@object
	.size		.nv.reservedSmem.offset0,0x4
	.type		vprintf,@function
